//
// Generated by NVIDIA NVVM Compiler
//
// Compiler Build ID: CL-36424714
// Cuda compilation tools, release 13.0, V13.0.88
// Based on NVVM 20.0.0
//

.version 9.0
.target sm_100
.address_size 64


.entry _ZN36_GLOBAL__N__0af50f72_4_k_cu_08cd2f0f17scatter_dq_kernelEP13__nv_bfloat16PKS0_iiii(
	.param .u64 .ptr .align 1 _ZN36_GLOBAL__N__0af50f72_4_k_cu_08cd2f0f17scatter_dq_kernelEP13__nv_bfloat16PKS0_iiii_param_0,
	.param .u64 .ptr .align 1 _ZN36_GLOBAL__N__0af50f72_4_k_cu_08cd2f0f17scatter_dq_kernelEP13__nv_bfloat16PKS0_iiii_param_1,
	.param .u32 _ZN36_GLOBAL__N__0af50f72_4_k_cu_08cd2f0f17scatter_dq_kernelEP13__nv_bfloat16PKS0_iiii_param_2,
	.param .u32 _ZN36_GLOBAL__N__0af50f72_4_k_cu_08cd2f0f17scatter_dq_kernelEP13__nv_bfloat16PKS0_iiii_param_3,
	.param .u32 _ZN36_GLOBAL__N__0af50f72_4_k_cu_08cd2f0f17scatter_dq_kernelEP13__nv_bfloat16PKS0_iiii_param_4,
	.param .u32 _ZN36_GLOBAL__N__0af50f72_4_k_cu_08cd2f0f17scatter_dq_kernelEP13__nv_bfloat16PKS0_iiii_param_5
)
{
	.reg .pred 	%p<2>;
	.reg .b16 	%rs<2>;
	.reg .b32 	%r<21>;
	.reg .b64 	%rd<9>;

	ld.param.u64 	%rd1, [_ZN36_GLOBAL__N__0af50f72_4_k_cu_08cd2f0f17scatter_dq_kernelEP13__nv_bfloat16PKS0_iiii_param_0];
	ld.param.u64 	%rd2, [_ZN36_GLOBAL__N__0af50f72_4_k_cu_08cd2f0f17scatter_dq_kernelEP13__nv_bfloat16PKS0_iiii_param_1];
	ld.param.u32 	%r5, [_ZN36_GLOBAL__N__0af50f72_4_k_cu_08cd2f0f17scatter_dq_kernelEP13__nv_bfloat16PKS0_iiii_param_2];
	ld.param.u32 	%r3, [_ZN36_GLOBAL__N__0af50f72_4_k_cu_08cd2f0f17scatter_dq_kernelEP13__nv_bfloat16PKS0_iiii_param_3];
	ld.param.u32 	%r6, [_ZN36_GLOBAL__N__0af50f72_4_k_cu_08cd2f0f17scatter_dq_kernelEP13__nv_bfloat16PKS0_iiii_param_4];
	ld.param.u32 	%r4, [_ZN36_GLOBAL__N__0af50f72_4_k_cu_08cd2f0f17scatter_dq_kernelEP13__nv_bfloat16PKS0_iiii_param_5];
	shl.b32 	%r1, %r6, 1;
	mov.u32 	%r7, %ctaid.x;
	mov.u32 	%r8, %ntid.x;
	mov.u32 	%r9, %tid.x;
	mad.lo.s32 	%r2, %r7, %r8, %r9;
	mul.lo.s32 	%r10, %r3, %r5;
	mul.lo.s32 	%r11, %r10, %r4;
	setp.ge.s32 	%p1, %r2, %r11;
	@%p1 bra 	$L__BB0_2;
	cvta.to.global.u64 	%rd3, %rd2;
	cvta.to.global.u64 	%rd4, %rd1;
	div.s32 	%r12, %r2, %r4;
	mul.lo.s32 	%r13, %r12, %r4;
	sub.s32 	%r14, %r2, %r13;
	rem.s32 	%r15, %r12, %r3;
	mul.lo.s32 	%r16, %r4, %r3;
	div.s32 	%r17, %r2, %r16;
	add.s32 	%r18, %r1, %r3;
	mad.lo.s32 	%r19, %r17, %r18, %r15;
	mad.lo.s32 	%r20, %r19, %r4, %r14;
	mul.wide.s32 	%rd5, %r20, 2;
	add.s64 	%rd6, %rd4, %rd5;
	mul.wide.s32 	%rd7, %r2, 2;
	add.s64 	%rd8, %rd3, %rd7;
	ld.global.nc.u16 	%rs1, [%rd8];
	st.global.u16 	[%rd6], %rs1;
$L__BB0_2:
	ret;

}
.entry _ZN36_GLOBAL__N__0af50f72_4_k_cu_08cd2f0f24reduce_scatter_dk_kernelEP13__nv_bfloat16PKS0_iiii(
	.param .u64 .ptr .align 1 _ZN36_GLOBAL__N__0af50f72_4_k_cu_08cd2f0f24reduce_scatter_dk_kernelEP13__nv_bfloat16PKS0_iiii_param_0,
	.param .u64 .ptr .align 1 _ZN36_GLOBAL__N__0af50f72_4_k_cu_08cd2f0f24reduce_scatter_dk_kernelEP13__nv_bfloat16PKS0_iiii_param_1,
	.param .u32 _ZN36_GLOBAL__N__0af50f72_4_k_cu_08cd2f0f24reduce_scatter_dk_kernelEP13__nv_bfloat16PKS0_iiii_param_2,
	.param .u32 _ZN36_GLOBAL__N__0af50f72_4_k_cu_08cd2f0f24reduce_scatter_dk_kernelEP13__nv_bfloat16PKS0_iiii_param_3,
	.param .u32 _ZN36_GLOBAL__N__0af50f72_4_k_cu_08cd2f0f24reduce_scatter_dk_kernelEP13__nv_bfloat16PKS0_iiii_param_4,
	.param .u32 _ZN36_GLOBAL__N__0af50f72_4_k_cu_08cd2f0f24reduce_scatter_dk_kernelEP13__nv_bfloat16PKS0_iiii_param_5
)
{
	.reg .pred 	%p<11>;
	.reg .b16 	%rs<31>;
	.reg .b32 	%r<62>;
	.reg .b32 	%f<84>;
	.reg .b64 	%rd<43>;

	ld.param.u64 	%rd2, [_ZN36_GLOBAL__N__0af50f72_4_k_cu_08cd2f0f24reduce_scatter_dk_kernelEP13__nv_bfloat16PKS0_iiii_param_0];
	ld.param.u64 	%rd3, [_ZN36_GLOBAL__N__0af50f72_4_k_cu_08cd2f0f24reduce_scatter_dk_kernelEP13__nv_bfloat16PKS0_iiii_param_1];
	ld.param.u32 	%r34, [_ZN36_GLOBAL__N__0af50f72_4_k_cu_08cd2f0f24reduce_scatter_dk_kernelEP13__nv_bfloat16PKS0_iiii_param_2];
	ld.param.u32 	%r31, [_ZN36_GLOBAL__N__0af50f72_4_k_cu_08cd2f0f24reduce_scatter_dk_kernelEP13__nv_bfloat16PKS0_iiii_param_3];
	ld.param.u32 	%r32, [_ZN36_GLOBAL__N__0af50f72_4_k_cu_08cd2f0f24reduce_scatter_dk_kernelEP13__nv_bfloat16PKS0_iiii_param_4];
	ld.param.u32 	%r33, [_ZN36_GLOBAL__N__0af50f72_4_k_cu_08cd2f0f24reduce_scatter_dk_kernelEP13__nv_bfloat16PKS0_iiii_param_5];
	cvta.to.global.u64 	%rd1, %rd3;
	div.s32 	%r1, %r31, %r32;
	mov.u32 	%r35, %ctaid.x;
	mov.u32 	%r36, %ntid.x;
	mov.u32 	%r37, %tid.x;
	mad.lo.s32 	%r2, %r35, %r36, %r37;
	mul.lo.s32 	%r38, %r32, %r34;
	mul.lo.s32 	%r39, %r38, %r33;
	setp.ge.s32 	%p1, %r2, %r39;
	@%p1 bra 	$L__BB1_15;
	div.s32 	%r40, %r2, %r33;
	mul.lo.s32 	%r41, %r40, %r33;
	sub.s32 	%r3, %r2, %r41;
	rem.s32 	%r4, %r40, %r32;
	mul.lo.s32 	%r42, %r33, %r32;
	div.s32 	%r5, %r2, %r42;
	setp.lt.s32 	%p2, %r1, 1;
	mov.f32 	%f83, 0f00000000;
	@%p2 bra 	$L__BB1_14;
	mul.lo.s32 	%r6, %r5, %r31;
	mul.lo.s32 	%r7, %r4, %r1;
	add.s32 	%r8, %r6, %r7;
	and.b32  	%r9, %r1, 15;
	setp.lt.u32 	%p3, %r1, 16;
	mov.f32 	%f83, 0f00000000;
	mov.b32 	%r58, 0;
	@%p3 bra 	$L__BB1_5;
	and.b32  	%r58, %r1, 2147483632;
	neg.s32 	%r56, %r58;
	mad.lo.s32 	%r55, %r33, %r8, %r3;
	shl.b32 	%r13, %r33, 4;
	mov.f32 	%f83, 0f00000000;
	mul.wide.s32 	%rd6, %r33, 2;
$L__BB1_4:
	.pragma "nounroll";
	mul.wide.s32 	%rd4, %r55, 2;
	add.s64 	%rd5, %rd1, %rd4;
	ld.global.nc.u16 	%rs1, [%rd5];
	// begin inline asm
	{ cvt.f32.bf16 %f18, %rs1;}

	// end inline asm
	add.f32 	%f34, %f83, %f18;
	add.s64 	%rd7, %rd5, %rd6;
	ld.global.nc.u16 	%rs2, [%rd7];
	// begin inline asm
	{ cvt.f32.bf16 %f19, %rs2;}

	// end inline asm
	add.f32 	%f35, %f34, %f19;
	add.s64 	%rd8, %rd7, %rd6;
	ld.global.nc.u16 	%rs3, [%rd8];
	// begin inline asm
	{ cvt.f32.bf16 %f20, %rs3;}

	// end inline asm
	add.f32 	%f36, %f35, %f20;
	add.s64 	%rd9, %rd8, %rd6;
	ld.global.nc.u16 	%rs4, [%rd9];
	// begin inline asm
	{ cvt.f32.bf16 %f21, %rs4;}

	// end inline asm
	add.f32 	%f37, %f36, %f21;
	add.s64 	%rd10, %rd9, %rd6;
	ld.global.nc.u16 	%rs5, [%rd10];
	// begin inline asm
	{ cvt.f32.bf16 %f22, %rs5;}

	// end inline asm
	add.f32 	%f38, %f37, %f22;
	add.s64 	%rd11, %rd10, %rd6;
	ld.global.nc.u16 	%rs6, [%rd11];
	// begin inline asm
	{ cvt.f32.bf16 %f23, %rs6;}

	// end inline asm
	add.f32 	%f39, %f38, %f23;
	add.s64 	%rd12, %rd11, %rd6;
	ld.global.nc.u16 	%rs7, [%rd12];
	// begin inline asm
	{ cvt.f32.bf16 %f24, %rs7;}

	// end inline asm
	add.f32 	%f40, %f39, %f24;
	add.s64 	%rd13, %rd12, %rd6;
	ld.global.nc.u16 	%rs8, [%rd13];
	// begin inline asm
	{ cvt.f32.bf16 %f25, %rs8;}

	// end inline asm
	add.f32 	%f41, %f40, %f25;
	add.s64 	%rd14, %rd13, %rd6;
	ld.global.nc.u16 	%rs9, [%rd14];
	// begin inline asm
	{ cvt.f32.bf16 %f26, %rs9;}

	// end inline asm
	add.f32 	%f42, %f41, %f26;
	add.s64 	%rd15, %rd14, %rd6;
	ld.global.nc.u16 	%rs10, [%rd15];
	// begin inline asm
	{ cvt.f32.bf16 %f27, %rs10;}

	// end inline asm
	add.f32 	%f43, %f42, %f27;
	add.s64 	%rd16, %rd15, %rd6;
	ld.global.nc.u16 	%rs11, [%rd16];
	// begin inline asm
	{ cvt.f32.bf16 %f28, %rs11;}

	// end inline asm
	add.f32 	%f44, %f43, %f28;
	add.s64 	%rd17, %rd16, %rd6;
	ld.global.nc.u16 	%rs12, [%rd17];
	// begin inline asm
	{ cvt.f32.bf16 %f29, %rs12;}

	// end inline asm
	add.f32 	%f45, %f44, %f29;
	add.s64 	%rd18, %rd17, %rd6;
	ld.global.nc.u16 	%rs13, [%rd18];
	// begin inline asm
	{ cvt.f32.bf16 %f30, %rs13;}

	// end inline asm
	add.f32 	%f46, %f45, %f30;
	add.s64 	%rd19, %rd18, %rd6;
	ld.global.nc.u16 	%rs14, [%rd19];
	// begin inline asm
	{ cvt.f32.bf16 %f31, %rs14;}

	// end inline asm
	add.f32 	%f47, %f46, %f31;
	add.s64 	%rd20, %rd19, %rd6;
	ld.global.nc.u16 	%rs15, [%rd20];
	// begin inline asm
	{ cvt.f32.bf16 %f32, %rs15;}

	// end inline asm
	add.f32 	%f48, %f47, %f32;
	add.s64 	%rd21, %rd20, %rd6;
	ld.global.nc.u16 	%rs16, [%rd21];
	// begin inline asm
	{ cvt.f32.bf16 %f33, %rs16;}

	// end inline asm
	add.f32 	%f83, %f48, %f33;
	add.s32 	%r56, %r56, 16;
	add.s32 	%r55, %r55, %r13;
	setp.ne.s32 	%p4, %r56, 0;
	@%p4 bra 	$L__BB1_4;
$L__BB1_5:
	setp.eq.s32 	%p5, %r9, 0;
	@%p5 bra 	$L__BB1_14;
	and.b32  	%r19, %r1, 7;
	setp.lt.u32 	%p6, %r9, 8;
	@%p6 bra 	$L__BB1_8;
	add.s32 	%r44, %r8, %r58;
	mad.lo.s32 	%r45, %r44, %r33, %r3;
	mul.wide.s32 	%rd22, %r45, 2;
	add.s64 	%rd23, %rd1, %rd22;
	ld.global.nc.u16 	%rs17, [%rd23];
	// begin inline asm
	{ cvt.f32.bf16 %f50, %rs17;}

	// end inline asm
	add.f32 	%f58, %f83, %f50;
	mul.wide.s32 	%rd24, %r33, 2;
	add.s64 	%rd25, %rd23, %rd24;
	ld.global.nc.u16 	%rs18, [%rd25];
	// begin inline asm
	{ cvt.f32.bf16 %f51, %rs18;}

	// end inline asm
	add.f32 	%f59, %f58, %f51;
	add.s64 	%rd26, %rd25, %rd24;
	ld.global.nc.u16 	%rs19, [%rd26];
	// begin inline asm
	{ cvt.f32.bf16 %f52, %rs19;}

	// end inline asm
	add.f32 	%f60, %f59, %f52;
	add.s64 	%rd27, %rd26, %rd24;
	ld.global.nc.u16 	%rs20, [%rd27];
	// begin inline asm
	{ cvt.f32.bf16 %f53, %rs20;}

	// end inline asm
	add.f32 	%f61, %f60, %f53;
	add.s64 	%rd28, %rd27, %rd24;
	ld.global.nc.u16 	%rs21, [%rd28];
	// begin inline asm
	{ cvt.f32.bf16 %f54, %rs21;}

	// end inline asm
	add.f32 	%f62, %f61, %f54;
	add.s64 	%rd29, %rd28, %rd24;
	ld.global.nc.u16 	%rs22, [%rd29];
	// begin inline asm
	{ cvt.f32.bf16 %f55, %rs22;}

	// end inline asm
	add.f32 	%f63, %f62, %f55;
	add.s64 	%rd30, %rd29, %rd24;
	ld.global.nc.u16 	%rs23, [%rd30];
	// begin inline asm
	{ cvt.f32.bf16 %f56, %rs23;}

	// end inline asm
	add.f32 	%f64, %f63, %f56;
	add.s64 	%rd31, %rd30, %rd24;
	ld.global.nc.u16 	%rs24, [%rd31];
	// begin inline asm
	{ cvt.f32.bf16 %f57, %rs24;}

	// end inline asm
	add.f32 	%f83, %f64, %f57;
	add.s32 	%r58, %r58, 8;
$L__BB1_8:
	setp.eq.s32 	%p7, %r19, 0;
	@%p7 bra 	$L__BB1_14;
	and.b32  	%r22, %r1, 3;
	setp.lt.u32 	%p8, %r19, 4;
	@%p8 bra 	$L__BB1_11;
	add.s32 	%r46, %r8, %r58;
	mad.lo.s32 	%r47, %r46, %r33, %r3;
	mul.wide.s32 	%rd32, %r47, 2;
	add.s64 	%rd33, %rd1, %rd32;
	ld.global.nc.u16 	%rs25, [%rd33];
	// begin inline asm
	{ cvt.f32.bf16 %f66, %rs25;}

	// end inline asm
	add.f32 	%f70, %f83, %f66;
	mul.wide.s32 	%rd34, %r33, 2;
	add.s64 	%rd35, %rd33, %rd34;
	ld.global.nc.u16 	%rs26, [%rd35];
	// begin inline asm
	{ cvt.f32.bf16 %f67, %rs26;}

	// end inline asm
	add.f32 	%f71, %f70, %f67;
	add.s64 	%rd36, %rd35, %rd34;
	ld.global.nc.u16 	%rs27, [%rd36];
	// begin inline asm
	{ cvt.f32.bf16 %f68, %rs27;}

	// end inline asm
	add.f32 	%f72, %f71, %f68;
	add.s64 	%rd37, %rd36, %rd34;
	ld.global.nc.u16 	%rs28, [%rd37];
	// begin inline asm
	{ cvt.f32.bf16 %f69, %rs28;}

	// end inline asm
	add.f32 	%f83, %f72, %f69;
	add.s32 	%r58, %r58, 4;
$L__BB1_11:
	setp.eq.s32 	%p9, %r22, 0;
	@%p9 bra 	$L__BB1_14;
	add.s32 	%r48, %r58, %r7;
	add.s32 	%r49, %r48, %r6;
	mad.lo.s32 	%r61, %r33, %r49, %r3;
	neg.s32 	%r60, %r22;
$L__BB1_13:
	.pragma "nounroll";
	mul.wide.s32 	%rd38, %r61, 2;
	add.s64 	%rd39, %rd1, %rd38;
	ld.global.nc.u16 	%rs29, [%rd39];
	// begin inline asm
	{ cvt.f32.bf16 %f73, %rs29;}

	// end inline asm
	add.f32 	%f83, %f83, %f73;
	add.s32 	%r61, %r61, %r33;
	add.s32 	%r60, %r60, 1;
	setp.ne.s32 	%p10, %r60, 0;
	@%p10 bra 	$L__BB1_13;
$L__BB1_14:
	// begin inline asm
	{  cvt.rn.bf16.f32 %rs30, %f83;}

	// end inline asm
	shl.b32 	%r50, %r32, 1;
	add.s32 	%r51, %r50, %r31;
	add.s32 	%r52, %r4, %r31;
	mad.lo.s32 	%r53, %r5, %r51, %r52;
	mad.lo.s32 	%r54, %r53, %r33, %r3;
	cvta.to.global.u64 	%rd40, %rd2;
	mul.wide.s32 	%rd41, %r54, 2;
	add.s64 	%rd42, %rd40, %rd41;
	st.global.u16 	[%rd42], %rs30;
$L__BB1_15:
	ret;

}
.entry _ZN36_GLOBAL__N__0af50f72_4_k_cu_08cd2f0f24reduce_scatter_dv_kernelEP13__nv_bfloat16PKS0_iiii(
	.param .u64 .ptr .align 1 _ZN36_GLOBAL__N__0af50f72_4_k_cu_08cd2f0f24reduce_scatter_dv_kernelEP13__nv_bfloat16PKS0_iiii_param_0,
	.param .u64 .ptr .align 1 _ZN36_GLOBAL__N__0af50f72_4_k_cu_08cd2f0f24reduce_scatter_dv_kernelEP13__nv_bfloat16PKS0_iiii_param_1,
	.param .u32 _ZN36_GLOBAL__N__0af50f72_4_k_cu_08cd2f0f24reduce_scatter_dv_kernelEP13__nv_bfloat16PKS0_iiii_param_2,
	.param .u32 _ZN36_GLOBAL__N__0af50f72_4_k_cu_08cd2f0f24reduce_scatter_dv_kernelEP13__nv_bfloat16PKS0_iiii_param_3,
	.param .u32 _ZN36_GLOBAL__N__0af50f72_4_k_cu_08cd2f0f24reduce_scatter_dv_kernelEP13__nv_bfloat16PKS0_iiii_param_4,
	.param .u32 _ZN36_GLOBAL__N__0af50f72_4_k_cu_08cd2f0f24reduce_scatter_dv_kernelEP13__nv_bfloat16PKS0_iiii_param_5
)
{
	.reg .pred 	%p<11>;
	.reg .b16 	%rs<31>;
	.reg .b32 	%r<63>;
	.reg .b32 	%f<84>;
	.reg .b64 	%rd<43>;

	ld.param.u64 	%rd2, [_ZN36_GLOBAL__N__0af50f72_4_k_cu_08cd2f0f24reduce_scatter_dv_kernelEP13__nv_bfloat16PKS0_iiii_param_0];
	ld.param.u64 	%rd3, [_ZN36_GLOBAL__N__0af50f72_4_k_cu_08cd2f0f24reduce_scatter_dv_kernelEP13__nv_bfloat16PKS0_iiii_param_1];
	ld.param.u32 	%r34, [_ZN36_GLOBAL__N__0af50f72_4_k_cu_08cd2f0f24reduce_scatter_dv_kernelEP13__nv_bfloat16PKS0_iiii_param_2];
	ld.param.u32 	%r31, [_ZN36_GLOBAL__N__0af50f72_4_k_cu_08cd2f0f24reduce_scatter_dv_kernelEP13__nv_bfloat16PKS0_iiii_param_3];
	ld.param.u32 	%r32, [_ZN36_GLOBAL__N__0af50f72_4_k_cu_08cd2f0f24reduce_scatter_dv_kernelEP13__nv_bfloat16PKS0_iiii_param_4];
	ld.param.u32 	%r33, [_ZN36_GLOBAL__N__0af50f72_4_k_cu_08cd2f0f24reduce_scatter_dv_kernelEP13__nv_bfloat16PKS0_iiii_param_5];
	cvta.to.global.u64 	%rd1, %rd3;
	div.s32 	%r1, %r31, %r32;
	mov.u32 	%r35, %ctaid.x;
	mov.u32 	%r36, %ntid.x;
	mov.u32 	%r37, %tid.x;
	mad.lo.s32 	%r2, %r35, %r36, %r37;
	mul.lo.s32 	%r38, %r32, %r34;
	mul.lo.s32 	%r39, %r38, %r33;
	setp.ge.s32 	%p1, %r2, %r39;
	@%p1 bra 	$L__BB2_15;
	div.s32 	%r40, %r2, %r33;
	mul.lo.s32 	%r41, %r40, %r33;
	sub.s32 	%r3, %r2, %r41;
	rem.s32 	%r4, %r40, %r32;
	mul.lo.s32 	%r42, %r33, %r32;
	div.s32 	%r5, %r2, %r42;
	setp.lt.s32 	%p2, %r1, 1;
	mov.f32 	%f83, 0f00000000;
	@%p2 bra 	$L__BB2_14;
	mul.lo.s32 	%r6, %r5, %r31;
	mul.lo.s32 	%r7, %r4, %r1;
	add.s32 	%r8, %r6, %r7;
	and.b32  	%r9, %r1, 15;
	setp.lt.u32 	%p3, %r1, 16;
	mov.f32 	%f83, 0f00000000;
	mov.b32 	%r59, 0;
	@%p3 bra 	$L__BB2_5;
	and.b32  	%r59, %r1, 2147483632;
	neg.s32 	%r57, %r59;
	mad.lo.s32 	%r56, %r33, %r8, %r3;
	shl.b32 	%r13, %r33, 4;
	mov.f32 	%f83, 0f00000000;
	mul.wide.s32 	%rd6, %r33, 2;
$L__BB2_4:
	.pragma "nounroll";
	mul.wide.s32 	%rd4, %r56, 2;
	add.s64 	%rd5, %rd1, %rd4;
	ld.global.nc.u16 	%rs1, [%rd5];
	// begin inline asm
	{ cvt.f32.bf16 %f18, %rs1;}

	// end inline asm
	add.f32 	%f34, %f83, %f18;
	add.s64 	%rd7, %rd5, %rd6;
	ld.global.nc.u16 	%rs2, [%rd7];
	// begin inline asm
	{ cvt.f32.bf16 %f19, %rs2;}

	// end inline asm
	add.f32 	%f35, %f34, %f19;
	add.s64 	%rd8, %rd7, %rd6;
	ld.global.nc.u16 	%rs3, [%rd8];
	// begin inline asm
	{ cvt.f32.bf16 %f20, %rs3;}

	// end inline asm
	add.f32 	%f36, %f35, %f20;
	add.s64 	%rd9, %rd8, %rd6;
	ld.global.nc.u16 	%rs4, [%rd9];
	// begin inline asm
	{ cvt.f32.bf16 %f21, %rs4;}

	// end inline asm
	add.f32 	%f37, %f36, %f21;
	add.s64 	%rd10, %rd9, %rd6;
	ld.global.nc.u16 	%rs5, [%rd10];
	// begin inline asm
	{ cvt.f32.bf16 %f22, %rs5;}

	// end inline asm
	add.f32 	%f38, %f37, %f22;
	add.s64 	%rd11, %rd10, %rd6;
	ld.global.nc.u16 	%rs6, [%rd11];
	// begin inline asm
	{ cvt.f32.bf16 %f23, %rs6;}

	// end inline asm
	add.f32 	%f39, %f38, %f23;
	add.s64 	%rd12, %rd11, %rd6;
	ld.global.nc.u16 	%rs7, [%rd12];
	// begin inline asm
	{ cvt.f32.bf16 %f24, %rs7;}

	// end inline asm
	add.f32 	%f40, %f39, %f24;
	add.s64 	%rd13, %rd12, %rd6;
	ld.global.nc.u16 	%rs8, [%rd13];
	// begin inline asm
	{ cvt.f32.bf16 %f25, %rs8;}

	// end inline asm
	add.f32 	%f41, %f40, %f25;
	add.s64 	%rd14, %rd13, %rd6;
	ld.global.nc.u16 	%rs9, [%rd14];
	// begin inline asm
	{ cvt.f32.bf16 %f26, %rs9;}

	// end inline asm
	add.f32 	%f42, %f41, %f26;
	add.s64 	%rd15, %rd14, %rd6;
	ld.global.nc.u16 	%rs10, [%rd15];
	// begin inline asm
	{ cvt.f32.bf16 %f27, %rs10;}

	// end inline asm
	add.f32 	%f43, %f42, %f27;
	add.s64 	%rd16, %rd15, %rd6;
	ld.global.nc.u16 	%rs11, [%rd16];
	// begin inline asm
	{ cvt.f32.bf16 %f28, %rs11;}

	// end inline asm
	add.f32 	%f44, %f43, %f28;
	add.s64 	%rd17, %rd16, %rd6;
	ld.global.nc.u16 	%rs12, [%rd17];
	// begin inline asm
	{ cvt.f32.bf16 %f29, %rs12;}

	// end inline asm
	add.f32 	%f45, %f44, %f29;
	add.s64 	%rd18, %rd17, %rd6;
	ld.global.nc.u16 	%rs13, [%rd18];
	// begin inline asm
	{ cvt.f32.bf16 %f30, %rs13;}

	// end inline asm
	add.f32 	%f46, %f45, %f30;
	add.s64 	%rd19, %rd18, %rd6;
	ld.global.nc.u16 	%rs14, [%rd19];
	// begin inline asm
	{ cvt.f32.bf16 %f31, %rs14;}

	// end inline asm
	add.f32 	%f47, %f46, %f31;
	add.s64 	%rd20, %rd19, %rd6;
	ld.global.nc.u16 	%rs15, [%rd20];
	// begin inline asm
	{ cvt.f32.bf16 %f32, %rs15;}

	// end inline asm
	add.f32 	%f48, %f47, %f32;
	add.s64 	%rd21, %rd20, %rd6;
	ld.global.nc.u16 	%rs16, [%rd21];
	// begin inline asm
	{ cvt.f32.bf16 %f33, %rs16;}

	// end inline asm
	add.f32 	%f83, %f48, %f33;
	add.s32 	%r57, %r57, 16;
	add.s32 	%r56, %r56, %r13;
	setp.ne.s32 	%p4, %r57, 0;
	@%p4 bra 	$L__BB2_4;
$L__BB2_5:
	setp.eq.s32 	%p5, %r9, 0;
	@%p5 bra 	$L__BB2_14;
	and.b32  	%r19, %r1, 7;
	setp.lt.u32 	%p6, %r9, 8;
	@%p6 bra 	$L__BB2_8;
	add.s32 	%r44, %r8, %r59;
	mad.lo.s32 	%r45, %r44, %r33, %r3;
	mul.wide.s32 	%rd22, %r45, 2;
	add.s64 	%rd23, %rd1, %rd22;
	ld.global.nc.u16 	%rs17, [%rd23];
	// begin inline asm
	{ cvt.f32.bf16 %f50, %rs17;}

	// end inline asm
	add.f32 	%f58, %f83, %f50;
	mul.wide.s32 	%rd24, %r33, 2;
	add.s64 	%rd25, %rd23, %rd24;
	ld.global.nc.u16 	%rs18, [%rd25];
	// begin inline asm
	{ cvt.f32.bf16 %f51, %rs18;}

	// end inline asm
	add.f32 	%f59, %f58, %f51;
	add.s64 	%rd26, %rd25, %rd24;
	ld.global.nc.u16 	%rs19, [%rd26];
	// begin inline asm
	{ cvt.f32.bf16 %f52, %rs19;}

	// end inline asm
	add.f32 	%f60, %f59, %f52;
	add.s64 	%rd27, %rd26, %rd24;
	ld.global.nc.u16 	%rs20, [%rd27];
	// begin inline asm
	{ cvt.f32.bf16 %f53, %rs20;}

	// end inline asm
	add.f32 	%f61, %f60, %f53;
	add.s64 	%rd28, %rd27, %rd24;
	ld.global.nc.u16 	%rs21, [%rd28];
	// begin inline asm
	{ cvt.f32.bf16 %f54, %rs21;}

	// end inline asm
	add.f32 	%f62, %f61, %f54;
	add.s64 	%rd29, %rd28, %rd24;
	ld.global.nc.u16 	%rs22, [%rd29];
	// begin inline asm
	{ cvt.f32.bf16 %f55, %rs22;}

	// end inline asm
	add.f32 	%f63, %f62, %f55;
	add.s64 	%rd30, %rd29, %rd24;
	ld.global.nc.u16 	%rs23, [%rd30];
	// begin inline asm
	{ cvt.f32.bf16 %f56, %rs23;}

	// end inline asm
	add.f32 	%f64, %f63, %f56;
	add.s64 	%rd31, %rd30, %rd24;
	ld.global.nc.u16 	%rs24, [%rd31];
	// begin inline asm
	{ cvt.f32.bf16 %f57, %rs24;}

	// end inline asm
	add.f32 	%f83, %f64, %f57;
	add.s32 	%r59, %r59, 8;
$L__BB2_8:
	setp.eq.s32 	%p7, %r19, 0;
	@%p7 bra 	$L__BB2_14;
	and.b32  	%r22, %r1, 3;
	setp.lt.u32 	%p8, %r19, 4;
	@%p8 bra 	$L__BB2_11;
	add.s32 	%r46, %r8, %r59;
	mad.lo.s32 	%r47, %r46, %r33, %r3;
	mul.wide.s32 	%rd32, %r47, 2;
	add.s64 	%rd33, %rd1, %rd32;
	ld.global.nc.u16 	%rs25, [%rd33];
	// begin inline asm
	{ cvt.f32.bf16 %f66, %rs25;}

	// end inline asm
	add.f32 	%f70, %f83, %f66;
	mul.wide.s32 	%rd34, %r33, 2;
	add.s64 	%rd35, %rd33, %rd34;
	ld.global.nc.u16 	%rs26, [%rd35];
	// begin inline asm
	{ cvt.f32.bf16 %f67, %rs26;}

	// end inline asm
	add.f32 	%f71, %f70, %f67;
	add.s64 	%rd36, %rd35, %rd34;
	ld.global.nc.u16 	%rs27, [%rd36];
	// begin inline asm
	{ cvt.f32.bf16 %f68, %rs27;}

	// end inline asm
	add.f32 	%f72, %f71, %f68;
	add.s64 	%rd37, %rd36, %rd34;
	ld.global.nc.u16 	%rs28, [%rd37];
	// begin inline asm
	{ cvt.f32.bf16 %f69, %rs28;}

	// end inline asm
	add.f32 	%f83, %f72, %f69;
	add.s32 	%r59, %r59, 4;
$L__BB2_11:
	setp.eq.s32 	%p9, %r22, 0;
	@%p9 bra 	$L__BB2_14;
	add.s32 	%r48, %r59, %r7;
	add.s32 	%r49, %r48, %r6;
	mad.lo.s32 	%r62, %r33, %r49, %r3;
	neg.s32 	%r61, %r22;
$L__BB2_13:
	.pragma "nounroll";
	mul.wide.s32 	%rd38, %r62, 2;
	add.s64 	%rd39, %rd1, %rd38;
	ld.global.nc.u16 	%rs29, [%rd39];
	// begin inline asm
	{ cvt.f32.bf16 %f73, %rs29;}

	// end inline asm
	add.f32 	%f83, %f83, %f73;
	add.s32 	%r62, %r62, %r33;
	add.s32 	%r61, %r61, 1;
	setp.ne.s32 	%p10, %r61, 0;
	@%p10 bra 	$L__BB2_13;
$L__BB2_14:
	shl.b32 	%r50, %r32, 1;
	add.s32 	%r51, %r50, %r31;
	// begin inline asm
	{  cvt.rn.bf16.f32 %rs30, %f83;}

	// end inline asm
	sub.s32 	%r52, %r51, %r32;
	add.s32 	%r53, %r52, %r4;
	mad.lo.s32 	%r54, %r5, %r51, %r53;
	mad.lo.s32 	%r55, %r54, %r33, %r3;
	cvta.to.global.u64 	%rd40, %rd2;
	mul.wide.s32 	%rd41, %r55, 2;
	add.s64 	%rd42, %rd40, %rd41;
	st.global.u16 	[%rd42], %rs30;
$L__BB2_15:
	ret;

}


// ===== COMPILED SASS (sm_100) =====

	.target	sm_100

	.elftype	@"ET_EXEC"


//--------------------- .note.nv.tkinfo           --------------------------
	.section	.note.nv.tkinfo,"",@"SHT_NOTE"
	.sectionflags	@"SHF_NOTE_NV_TKINFO"
	.tkinfo
        /*0018*/ 	.word	0x00000002
        /*0030*/ 	.string	""
        /*0030*/ 	.string	"ptxas"
        /*0030*/ 	.string	"Cuda compilation tools, release 13.0, V13.0.88"
        /*0030*/ 	.string	"Build cuda_13.0.r13.0/compiler.36424714_0"
        /*0030*/ 	.string	"-arch sm_100 -m 64 "



//--------------------- .note.nv.cuinfo           --------------------------
	.section	.note.nv.cuinfo,"",@"SHT_NOTE"
	.sectionflags	@"SHF_NOTE_NV_CUINFO"
        /*0018*/ 	.short	0x0002
        /*001a*/ 	.short	0x0064
        /*001c*/ 	.short	0x0082
	.zero		2


//--------------------- .nv.info                  --------------------------
	.section	.nv.info,"",@"SHT_CUDA_INFO"
	.align	4


	//----- nvinfo : EIATTR_REGCOUNT
	.align		4
        /*0000*/ 	.byte	0x04, 0x2f
        /*0002*/ 	.short	(.L_1 - .L_0)
	.align		4
.L_0:
        /*0004*/ 	.word	index@(_ZN36_GLOBAL__N__0af50f72_4_k_cu_08cd2f0f17scatter_dq_kernelEP13__nv_bfloat16PKS0_iiii)
        /*0008*/ 	.word	0x00000013


	//----- nvinfo : EIATTR_FRAME_SIZE
	.align		4
.L_1:
        /*000c*/ 	.byte	0x04, 0x11
        /*000e*/ 	.short	(.L_3 - .L_2)
	.align		4
.L_2:
        /*0010*/ 	.word	index@(_ZN36_GLOBAL__N__0af50f72_4_k_cu_08cd2f0f17scatter_dq_kernelEP13__nv_bfloat16PKS0_iiii)
        /*0014*/ 	.word	0x00000000


	//----- nvinfo : EIATTR_REGCOUNT
	.align		4
.L_3:
        /*0018*/ 	.byte	0x04, 0x2f
        /*001a*/ 	.short	(.L_5 - .L_4)
	.align		4
.L_4:
        /*001c*/ 	.word	index@(_ZN36_GLOBAL__N__0af50f72_4_k_cu_08cd2f0f24reduce_scatter_dk_kernelEP13__nv_bfloat16PKS0_iiii)
        /*0020*/ 	.word	0x00000020


	//----- nvinfo : EIATTR_FRAME_SIZE
	.align		4
.L_5:
        /*0024*/ 	.byte	0x04, 0x11
        /*0026*/ 	.short	(.L_7 - .L_6)
	.align		4
.L_6:
        /*0028*/ 	.word	index@(_ZN36_GLOBAL__N__0af50f72_4_k_cu_08cd2f0f24reduce_scatter_dk_kernelEP13__nv_bfloat16PKS0_iiii)
        /*002c*/ 	.word	0x00000000


	//----- nvinfo : EIATTR_REGCOUNT
	.align		4
.L_7:
        /*0030*/ 	.byte	0x04, 0x2f
        /*0032*/ 	.short	(.L_9 - .L_8)
	.align		4
.L_8:
        /*0034*/ 	.word	index@(_ZN36_GLOBAL__N__0af50f72_4_k_cu_08cd2f0f24reduce_scatter_dv_kernelEP13__nv_bfloat16PKS0_iiii)
        /*0038*/ 	.word	0x00000020


	//----- nvinfo : EIATTR_FRAME_SIZE
	.align		4
.L_9:
        /*003c*/ 	.byte	0x04, 0x11
        /*003e*/ 	.short	(.L_11 - .L_10)
	.align		4
.L_10:
        /*0040*/ 	.word	index@(_ZN36_GLOBAL__N__0af50f72_4_k_cu_08cd2f0f24reduce_scatter_dv_kernelEP13__nv_bfloat16PKS0_iiii)
        /*0044*/ 	.word	0x00000000


	//----- nvinfo : EIATTR_MIN_STACK_SIZE
	.align		4
.L_11:
        /*0048*/ 	.byte	0x04, 0x12
        /*004a*/ 	.short	(.L_13 - .L_12)
	.align		4
.L_12:
        /*004c*/ 	.word	index@(_ZN36_GLOBAL__N__0af50f72_4_k_cu_08cd2f0f24reduce_scatter_dv_kernelEP13__nv_bfloat16PKS0_iiii)
        /*0050*/ 	.word	0x00000000


	//----- nvinfo : EIATTR_MIN_STACK_SIZE
	.align		4
.L_13:
        /*0054*/ 	.byte	0x04, 0x12
        /*0056*/ 	.short	(.L_15 - .L_14)
	.align		4
.L_14:
        /*0058*/ 	.word	index@(_ZN36_GLOBAL__N__0af50f72_4_k_cu_08cd2f0f24reduce_scatter_dk_kernelEP13__nv_bfloat16PKS0_iiii)
        /*005c*/ 	.word	0x00000000


	//----- nvinfo : EIATTR_MIN_STACK_SIZE
	.align		4
.L_15:
        /*0060*/ 	.byte	0x04, 0x12
        /*0062*/ 	.short	(.L_17 - .L_16)
	.align		4
.L_16:
        /*0064*/ 	.word	index@(_ZN36_GLOBAL__N__0af50f72_4_k_cu_08cd2f0f17scatter_dq_kernelEP13__nv_bfloat16PKS0_iiii)
        /*0068*/ 	.word	0x00000000
.L_17:


//--------------------- .nv.compat                --------------------------
	.section	.nv.compat,"",@"SHT_CUDA_COMPAT_INFO"
	.align	4
        /*0000*/ 	.byte	0x02, 0x09, 0x00, 0x00, 0x02, 0x02, 0x01, 0x00, 0x02, 0x05, 0x05, 0x00, 0x03, 0x07, 0x01, 0x01
        /*0010*/ 	.byte	0x02, 0x03, 0x00, 0x00, 0x02, 0x06, 0x01, 0x00, 0x04, 0x0b, 0x08, 0x00, 0x09, 0x00, 0x00, 0x00
        /*0020*/ 	.byte	0x00, 0x00, 0x00, 0x00


//--------------------- .nv.info._ZN36_GLOBAL__N__0af50f72_4_k_cu_08cd2f0f24reduce_scatter_dv_kernelEP13__nv_bfloat16PKS0_iiii --------------------------
	.section	.nv.info._ZN36_GLOBAL__N__0af50f72_4_k_cu_08cd2f0f24reduce_scatter_dv_kernelEP13__nv_bfloat16PKS0_iiii,"",@"SHT_CUDA_INFO"
	.sectionflags	@""
	.align	4


	//----- nvinfo : EIATTR_CUDA_API_VERSION
	.align		4
        /*0000*/ 	.byte	0x04, 0x37
        /*0002*/ 	.short	(.L_19 - .L_18)
.L_18:
        /*0004*/ 	.word	0x00000082


	//----- nvinfo : EIATTR_KPARAM_INFO
	.align		4
.L_19:
        /*0008*/ 	.byte	0x04, 0x17
        /*000a*/ 	.short	(.L_21 - .L_20)
.L_20:
        /*000c*/ 	.word	0x00000000
        /*0010*/ 	.short	0x0005
        /*0012*/ 	.short	0x001c
        /*0014*/ 	.byte	0x00, 0xf0, 0x11, 0x00


	//----- nvinfo : EIATTR_KPARAM_INFO
	.align		4
.L_21:
        /*0018*/ 	.byte	0x04, 0x17
        /*001a*/ 	.short	(.L_23 - .L_22)
.L_22:
        /*001c*/ 	.word	0x00000000
        /*0020*/ 	.short	0x0004
        /*0022*/ 	.short	0x0018
        /*0024*/ 	.byte	0x00, 0xf0, 0x11, 0x00


	//----- nvinfo : EIATTR_KPARAM_INFO
	.align		4
.L_23:
        /*0028*/ 	.byte	0x04, 0x17
        /*002a*/ 	.short	(.L_25 - .L_24)
.L_24:
        /*002c*/ 	.word	0x00000000
        /*0030*/ 	.short	0x0003
        /*0032*/ 	.short	0x0014
        /*0034*/ 	.byte	0x00, 0xf0, 0x11, 0x00


	//----- nvinfo : EIATTR_KPARAM_INFO
	.align		4
.L_25:
        /*0038*/ 	.byte	0x04, 0x17
        /*003a*/ 	.short	(.L_27 - .L_26)
.L_26:
        /*003c*/ 	.word	0x00000000
        /*0040*/ 	.short	0x0002
        /*0042*/ 	.short	0x0010
        /*0044*/ 	.byte	0x00, 0xf0, 0x11, 0x00


	//----- nvinfo : EIATTR_KPARAM_INFO
	.align		4
.L_27:
        /*0048*/ 	.byte	0x04, 0x17
        /*004a*/ 	.short	(.L_29 - .L_28)
.L_28:
        /*004c*/ 	.word	0x00000000
        /*0050*/ 	.short	0x0001
        /*0052*/ 	.short	0x0008
        /*0054*/ 	.byte	0x00, 0xf5, 0x21, 0x00


	//----- nvinfo : EIATTR_KPARAM_INFO
	.align		4
.L_29:
        /*0058*/ 	.byte	0x04, 0x17
        /*005a*/ 	.short	(.L_31 - .L_30)
.L_30:
        /*005c*/ 	.word	0x00000000
        /*0060*/ 	.short	0x0000
        /*0062*/ 	.short	0x0000
        /*0064*/ 	.byte	0x00, 0xf5, 0x21, 0x00


	//----- nvinfo : EIATTR_SPARSE_MMA_MASK
	.align		4
.L_31:
        /*0068*/ 	.byte	0x03, 0x50
        /*006a*/ 	.short	0x0000


	//----- nvinfo : EIATTR_MAXREG_COUNT
	.align		4
        /*006c*/ 	.byte	0x03, 0x1b
        /*006e*/ 	.short	0x00ff


	//----- nvinfo : EIATTR_MERCURY_ISA_VERSION
	.align		4
        /*0070*/ 	.byte	0x03, 0x5f
        /*0072*/ 	.short	0x0101


	//----- nvinfo : EIATTR_VRC_CTA_INIT_COUNT
	.align		4
        /*0074*/ 	.byte	0x02, 0x4a
	.zero		1
	.zero		1


	//----- nvinfo : EIATTR_EXIT_INSTR_OFFSETS
	.align		4
        /*0078*/ 	.byte	0x04, 0x1c
        /*007a*/ 	.short	(.L_33 - .L_32)


	//   ....[0]....
.L_32:
        /*007c*/ 	.word	0x000000b0


	//   ....[1]....
        /*0080*/ 	.word	0x000010f0


	//----- nvinfo : EIATTR_CBANK_PARAM_SIZE
	.align		4
.L_33:
        /*0084*/ 	.byte	0x03, 0x19
        /*0086*/ 	.short	0x0020


	//----- nvinfo : EIATTR_PARAM_CBANK
	.align		4
        /*0088*/ 	.byte	0x04, 0x0a
        /*008a*/ 	.short	(.L_35 - .L_34)
	.align		4
.L_34:
        /*008c*/ 	.word	index@(.nv.constant0._ZN36_GLOBAL__N__0af50f72_4_k_cu_08cd2f0f24reduce_scatter_dv_kernelEP13__nv_bfloat16PKS0_iiii)
        /*0090*/ 	.short	0x0380
        /*0092*/ 	.short	0x0020


	//----- nvinfo : EIATTR_SW_WAR
	.align		4
.L_35:
        /*0094*/ 	.byte	0x04, 0x36
        /*0096*/ 	.short	(.L_37 - .L_36)
.L_36:
        /*0098*/ 	.word	0x00000008
.L_37:


//--------------------- .nv.info._ZN36_GLOBAL__N__0af50f72_4_k_cu_08cd2f0f24reduce_scatter_dk_kernelEP13__nv_bfloat16PKS0_iiii --------------------------
	.section	.nv.info._ZN36_GLOBAL__N__0af50f72_4_k_cu_08cd2f0f24reduce_scatter_dk_kernelEP13__nv_bfloat16PKS0_iiii,"",@"SHT_CUDA_INFO"
	.sectionflags	@""
	.align	4


	//----- nvinfo : EIATTR_CUDA_API_VERSION
	.align		4
        /*0000*/ 	.byte	0x04, 0x37
        /*0002*/ 	.short	(.L_39 - .L_38)
.L_38:
        /*0004*/ 	.word	0x00000082


	//----- nvinfo : EIATTR_KPARAM_INFO
	.align		4
.L_39:
        /*0008*/ 	.byte	0x04, 0x17
        /*000a*/ 	.short	(.L_41 - .L_40)
.L_40:
        /*000c*/ 	.word	0x00000000
        /*0010*/ 	.short	0x0005
        /*0012*/ 	.short	0x001c
        /*0014*/ 	.byte	0x00, 0xf0, 0x11, 0x00


	//----- nvinfo : EIATTR_KPARAM_INFO
	.align		4
.L_41:
        /*0018*/ 	.byte	0x04, 0x17
        /*001a*/ 	.short	(.L_43 - .L_42)
.L_42:
        /*001c*/ 	.word	0x00000000
        /*0020*/ 	.short	0x0004
        /*0022*/ 	.short	0x0018
        /*0024*/ 	.byte	0x00, 0xf0, 0x11, 0x00


	//----- nvinfo : EIATTR_KPARAM_INFO
	.align		4
.L_43:
        /*0028*/ 	.byte	0x04, 0x17
        /*002a*/ 	.short	(.L_45 - .L_44)
.L_44:
        /*002c*/ 	.word	0x00000000
        /*0030*/ 	.short	0x0003
        /*0032*/ 	.short	0x0014
        /*0034*/ 	.byte	0x00, 0xf0, 0x11, 0x00


	//----- nvinfo : EIATTR_KPARAM_INFO
	.align		4
.L_45:
        /*0038*/ 	.byte	0x04, 0x17
        /*003a*/ 	.short	(.L_47 - .L_46)
.L_46:
        /*003c*/ 	.word	0x00000000
        /*0040*/ 	.short	0x0002
        /*0042*/ 	.short	0x0010
        /*0044*/ 	.byte	0x00, 0xf0, 0x11, 0x00


	//----- nvinfo : EIATTR_KPARAM_INFO
	.align		4
.L_47:
        /*0048*/ 	.byte	0x04, 0x17
        /*004a*/ 	.short	(.L_49 - .L_48)
.L_48:
        /*004c*/ 	.word	0x00000000
        /*0050*/ 	.short	0x0001
        /*0052*/ 	.short	0x0008
        /*0054*/ 	.byte	0x00, 0xf5, 0x21, 0x00


	//----- nvinfo : EIATTR_KPARAM_INFO
	.align		4
.L_49:
        /*0058*/ 	.byte	0x04, 0x17
        /*005a*/ 	.short	(.L_51 - .L_50)
.L_50:
        /*005c*/ 	.word	0x00000000
        /*0060*/ 	.short	0x0000
        /*0062*/ 	.short	0x0000
        /*0064*/ 	.byte	0x00, 0xf5, 0x21, 0x00


	//----- nvinfo : EIATTR_SPARSE_MMA_MASK
	.align		4
.L_51:
        /*0068*/ 	.byte	0x03, 0x50
        /*006a*/ 	.short	0x0000


	//----- nvinfo : EIATTR_MAXREG_COUNT
	.align		4
        /*006c*/ 	.byte	0x03, 0x1b
        /*006e*/ 	.short	0x00ff


	//----- nvinfo : EIATTR_MERCURY_ISA_VERSION
	.align		4
        /*0070*/ 	.byte	0x03, 0x5f
        /*0072*/ 	.short	0x0101


	//----- nvinfo : EIATTR_VRC_CTA_INIT_COUNT
	.align		4
        /*0074*/ 	.byte	0x02, 0x4a
	.zero		1
	.zero		1


	//----- nvinfo : EIATTR_EXIT_INSTR_OFFSETS
	.align		4
        /*0078*/ 	.byte	0x04, 0x1c
        /*007a*/ 	.short	(.L_53 - .L_52)


	//   ....[0]....
.L_52:
        /*007c*/ 	.word	0x000000b0


	//   ....[1]....
        /*0080*/ 	.word	0x000010f0


	//----- nvinfo : EIATTR_CBANK_PARAM_SIZE
	.align		4
.L_53:
        /*0084*/ 	.byte	0x03, 0x19
        /*0086*/ 	.short	0x0020


	//----- nvinfo : EIATTR_PARAM_CBANK
	.align		4
        /*0088*/ 	.byte	0x04, 0x0a
        /*008a*/ 	.short	(.L_55 - .L_54)
	.align		4
.L_54:
        /*008c*/ 	.word	index@(.nv.constant0._ZN36_GLOBAL__N__0af50f72_4_k_cu_08cd2f0f24reduce_scatter_dk_kernelEP13__nv_bfloat16PKS0_iiii)
        /*0090*/ 	.short	0x0380
        /*0092*/ 	.short	0x0020


	//----- nvinfo : EIATTR_SW_WAR
	.align		4
.L_55:
        /*0094*/ 	.byte	0x04, 0x36
        /*0096*/ 	.short	(.L_57 - .L_56)
.L_56:
        /*0098*/ 	.word	0x00000008
.L_57:


//--------------------- .nv.info._ZN36_GLOBAL__N__0af50f72_4_k_cu_08cd2f0f17scatter_dq_kernelEP13__nv_bfloat16PKS0_iiii --------------------------
	.section	.nv.info._ZN36_GLOBAL__N__0af50f72_4_k_cu_08cd2f0f17scatter_dq_kernelEP13__nv_bfloat16PKS0_iiii,"",@"SHT_CUDA_INFO"
	.sectionflags	@""
	.align	4


	//----- nvinfo : EIATTR_CUDA_API_VERSION
	.align		4
        /*0000*/ 	.byte	0x04, 0x37
        /*0002*/ 	.short	(.L_59 - .L_58)
.L_58:
        /*0004*/ 	.word	0x00000082


	//----- nvinfo : EIATTR_KPARAM_INFO
	.align		4
.L_59:
        /*0008*/ 	.byte	0x04, 0x17
        /*000a*/ 	.short	(.L_61 - .L_60)
.L_60:
        /*000c*/ 	.word	0x00000000
        /*0010*/ 	.short	0x0005
        /*0012*/ 	.short	0x001c
        /*0014*/ 	.byte	0x00, 0xf0, 0x11, 0x00


	//----- nvinfo : EIATTR_KPARAM_INFO
	.align		4
.L_61:
        /*0018*/ 	.byte	0x04, 0x17
        /*001a*/ 	.short	(.L_63 - .L_62)
.L_62:
        /*001c*/ 	.word	0x00000000
        /*0020*/ 	.short	0x0004
        /*0022*/ 	.short	0x0018
        /*0024*/ 	.byte	0x00, 0xf0, 0x11, 0x00


	//----- nvinfo : EIATTR_KPARAM_INFO
	.align		4
.L_63:
        /*0028*/ 	.byte	0x04, 0x17
        /*002a*/ 	.short	(.L_65 - .L_64)
.L_64:
        /*002c*/ 	.word	0x00000000
        /*0030*/ 	.short	0x0003
        /*0032*/ 	.short	0x0014
        /*0034*/ 	.byte	0x00, 0xf0, 0x11, 0x00


	//----- nvinfo : EIATTR_KPARAM_INFO
	.align		4
.L_65:
        /*0038*/ 	.byte	0x04, 0x17
        /*003a*/ 	.short	(.L_67 - .L_66)
.L_66:
        /*003c*/ 	.word	0x00000000
        /*0040*/ 	.short	0x0002
        /*0042*/ 	.short	0x0010
        /*0044*/ 	.byte	0x00, 0xf0, 0x11, 0x00


	//----- nvinfo : EIATTR_KPARAM_INFO
	.align		4
.L_67:
        /*0048*/ 	.byte	0x04, 0x17
        /*004a*/ 	.short	(.L_69 - .L_68)
.L_68:
        /*004c*/ 	.word	0x00000000
        /*0050*/ 	.short	0x0001
        /*0052*/ 	.short	0x0008
        /*0054*/ 	.byte	0x00, 0xf5, 0x21, 0x00


	//----- nvinfo : EIATTR_KPARAM_INFO
	.align		4
.L_69:
        /*0058*/ 	.byte	0x04, 0x17
        /*005a*/ 	.short	(.L_71 - .L_70)
.L_70:
        /*005c*/ 	.word	0x00000000
        /*0060*/ 	.short	0x0000
        /*0062*/ 	.short	0x0000
        /*0064*/ 	.byte	0x00, 0xf5, 0x21, 0x00


	//----- nvinfo : EIATTR_SPARSE_MMA_MASK
	.align		4
.L_71:
        /*0068*/ 	.byte	0x03, 0x50
        /*006a*/ 	.short	0x0000


	//----- nvinfo : EIATTR_MAXREG_COUNT
	.align		4
        /*006c*/ 	.byte	0x03, 0x1b
        /*006e*/ 	.short	0x00ff


	//----- nvinfo : EIATTR_MERCURY_ISA_VERSION
	.align		4
        /*0070*/ 	.byte	0x03, 0x5f
        /*0072*/ 	.short	0x0101


	//----- nvinfo : EIATTR_VRC_CTA_INIT_COUNT
	.align		4
        /*0074*/ 	.byte	0x02, 0x4a
	.zero		1
	.zero		1


	//----- nvinfo : EIATTR_EXIT_INSTR_OFFSETS
	.align		4
        /*0078*/ 	.byte	0x04, 0x1c
        /*007a*/ 	.short	(.L_73 - .L_72)


	//   ....[0]....
.L_72:
        /*007c*/ 	.word	0x000000a0


	//   ....[1]....
        /*0080*/ 	.word	0x000005e0


	//----- nvinfo : EIATTR_CBANK_PARAM_SIZE
	.align		4
.L_73:
        /*0084*/ 	.byte	0x03, 0x19
        /*0086*/ 	.short	0x0020


	//----- nvinfo : EIATTR_PARAM_CBANK
	.align		4
        /*0088*/ 	.byte	0x04, 0x0a
        /*008a*/ 	.short	(.L_75 - .L_74)
	.align		4
.L_74:
        /*008c*/ 	.word	index@(.nv.constant0._ZN36_GLOBAL__N__0af50f72_4_k_cu_08cd2f0f17scatter_dq_kernelEP13__nv_bfloat16PKS0_iiii)
        /*0090*/ 	.short	0x0380
        /*0092*/ 	.short	0x0020


	//----- nvinfo : EIATTR_SW_WAR
	.align		4
.L_75:
        /*0094*/ 	.byte	0x04, 0x36
        /*0096*/ 	.short	(.L_77 - .L_76)
.L_76:
        /*0098*/ 	.word	0x00000008
.L_77:


//--------------------- .nv.callgraph             --------------------------
	.section	.nv.callgraph,"",@"SHT_CUDA_CALLGRAPH"
	.align	4
	.sectionentsize	8
	.align		4
        /*0000*/ 	.word	0x00000000
	.align		4
        /*0004*/ 	.word	0xffffffff
	.align		4
        /*0008*/ 	.word	0x00000000
	.align		4
        /*000c*/ 	.word	0xfffffffe
	.align		4
        /*0010*/ 	.word	0x00000000
	.align		4
        /*0014*/ 	.word	0xfffffffd
	.align		4
        /*0018*/ 	.word	0x00000000
	.align		4
        /*001c*/ 	.word	0xfffffffc


//--------------------- .text._ZN36_GLOBAL__N__0af50f72_4_k_cu_08cd2f0f24reduce_scatter_dv_kernelEP13__nv_bfloat16PKS0_iiii --------------------------
	.section	.text._ZN36_GLOBAL__N__0af50f72_4_k_cu_08cd2f0f24reduce_scatter_dv_kernelEP13__nv_bfloat16PKS0_iiii,"ax",@progbits
	.align	128
.text._ZN36_GLOBAL__N__0af50f72_4_k_cu_08cd2f0f24reduce_scatter_dv_kernelEP13__nv_bfloat16PKS0_iiii:
        .type           _ZN36_GLOBAL__N__0af50f72_4_k_cu_08cd2f0f24reduce_scatter_dv_kernelEP13__nv_bfloat16PKS0_iiii,@function
        .size           _ZN36_GLOBAL__N__0af50f72_4_k_cu_08cd2f0f24reduce_scatter_dv_kernelEP13__nv_bfloat16PKS0_iiii,(.L_x_15 - _ZN36_GLOBAL__N__0af50f72_4_k_cu_08cd2f0f24reduce_scatter_dv_kernelEP13__nv_bfloat16PKS0_iiii)
        .other          _ZN36_GLOBAL__N__0af50f72_4_k_cu_08cd2f0f24reduce_scatter_dv_kernelEP13__nv_bfloat16PKS0_iiii,@"STO_CUDA_ENTRY STV_DEFAULT"
_ZN36_GLOBAL__N__0af50f72_4_k_cu_08cd2f0f24reduce_scatter_dv_kernelEP13__nv_bfloat16PKS0_iiii:
[----:B------:R-:W-:Y:S01]  /*0000*/  LDC R1, c[0x0][0x37c] ;  /* 0x0000df00ff017b82 */ /* 0x000fe20000000800 */
[----:B------:R-:W0:Y:S07]  /*0010*/  S2R R5, SR_TID.X ;  /* 0x0000000000057919 */ /* 0x000e2e0000002100 */
[----:B------:R-:W1:Y:S01]  /*0020*/  LDC R0, c[0x0][0x398] ;  /* 0x0000e600ff007b82 */ /* 0x000e620000000800 */
[----:B------:R-:W1:Y:S07]  /*0030*/  LDCU UR5, c[0x0][0x390] ;  /* 0x00007200ff0577ac */ /* 0x000e6e0008000800 */
[----:B------:R-:W0:Y:S08]  /*0040*/  S2UR UR4, SR_CTAID.X ;  /* 0x00000000000479c3 */ /* 0x000e300000002500 */
[----:B------:R-:W0:Y:S08]  /*0050*/  LDC R6, c[0x0][0x360] ;  /* 0x0000d800ff067b82 */ /* 0x000e300000000800 */
[----:B------:R-:W2:Y:S01]  /*0060*/  LDC R3, c[0x0][0x39c] ;  /* 0x0000e700ff037b82 */ /* 0x000ea20000000800 */
[----:B-1----:R-:W-:-:S02]  /*0070*/  IMAD R2, R0, UR5, RZ ;  /* 0x0000000500027c24 */ /* 0x002fc4000f8e02ff */
[----:B0-----:R-:W-:Y:S02]  /*0080*/  IMAD R6, R6, UR4, R5 ;  /* 0x0000000406067c24 */ /* 0x001fe4000f8e0205 */
[----:B--2---:R-:W-:-:S05]  /*0090*/  IMAD R5, R2, R3, RZ ;  /* 0x0000000302057224 */ /* 0x004fca00078e02ff */
[----:B------:R-:W-:-:S13]  /*00a0*/  ISETP.GE.AND P0, PT, R6, R5, PT ;  /* 0x000000050600720c */ /* 0x000fda0003f06270 */
[----:B------:R-:W-:Y:S05]  /*00b0*/  @P0 EXIT ;  /* 0x000000000000094d */ /* 0x000fea0003800000 */
[-C--:B------:R-:W-:Y:S01]  /*00c0*/  IABS R11, R3.reuse ;  /* 0x00000003000b7213 */ /* 0x080fe20000000000 */
[----:B------:R-:W-:Y:S01]  /*00d0*/  IMAD R7, R0, R3, RZ ;  /* 0x0000000300077224 */ /* 0x000fe200078e02ff */
[----:B------:R-:W-:Y:S01]  /*00e0*/  IABS R2, R0 ;  /* 0x0000000000027213 */ /* 0x000fe20000000000 */
[----:B------:R-:W0:Y:S01]  /*00f0*/  LDCU.64 UR4, c[0x0][0x358] ;  /* 0x00006b00ff0477ac */ /* 0x000e220008000a00 */
[----:B------:R-:W1:Y:S01]  /*0100*/  I2F.RP R4, R11 ;  /* 0x0000000b00047306 */ /* 0x000e620000209400 */
[----:B------:R-:W-:Y:S01]  /*0110*/  HFMA2 R19, -RZ, RZ, 0, 0 ;  /* 0x00000000ff137431 */ /* 0x000fe200000001ff */
[----:B------:R-:W-:-:S06]  /*0120*/  IABS R18, R7 ;  /* 0x0000000700127213 */ /* 0x000fcc0000000000 */
[----:B------:R-:W2:Y:S08]  /*0130*/  I2F.RP R10, R2 ;  /* 0x00000002000a7306 */ /* 0x000eb00000209400 */
[----:B-1----:R-:W1:Y:S08]  /*0140*/  MUFU.RCP R4, R4 ;  /* 0x0000000400047308 */ /* 0x002e700000001000 */
[----:B--2---:R-:W-:Y:S01]  /*0150*/  MUFU.RCP R10, R10 ;  /* 0x0000000a000a7308 */ /* 0x004fe20000001000 */
[----:B-1----:R-:W-:-:S02]  /*0160*/  IADD3 R8, PT, PT, R4, 0xffffffe, RZ ;  /* 0x0ffffffe04087810 */ /* 0x002fc40007ffe0ff */
[----:B------:R-:W-:-:S05]  /*0170*/  IABS R4, R7 ;  /* 0x0000000700047213 */ /* 0x000fca0000000000 */
[----:B------:R1:W2:Y:S08]  /*0180*/  F2I.FTZ.U32.TRUNC.NTZ R9, R8 ;  /* 0x0000000800097305 */ /* 0x0002b0000021f000 */
[----:B------:R-:W3:Y:S01]  /*0190*/  I2F.RP R15, R4 ;  /* 0x00000004000f7306 */ /* 0x000ee20000209400 */
[----:B-1----:R-:W-:Y:S01]  /*01a0*/  HFMA2 R8, -RZ, RZ, 0, 0 ;  /* 0x00000000ff087431 */ /* 0x002fe200000001ff */
[----:B--2---:R-:W-:-:S05]  /*01b0*/  IADD3 R12, PT, PT, RZ, -R9, RZ ;  /* 0x80000009ff0c7210 */ /* 0x004fca0007ffe0ff */
[----:B------:R-:W-:Y:S01]  /*01c0*/  IMAD R5, R12, R11, RZ ;  /* 0x0000000b0c057224 */ /* 0x000fe200078e02ff */
[----:B------:R-:W-:Y:S01]  /*01d0*/  IABS R12, R6 ;  /* 0x00000006000c7213 */ /* 0x000fe20000000000 */
[----:B---3--:R-:W1:Y:S02]  /*01e0*/  MUFU.RCP R15, R15 ;  /* 0x0000000f000f7308 */ /* 0x008e640000001000 */
[----:B------:R-:W-:Y:S01]  /*01f0*/  IMAD.HI.U32 R9, R9, R5, R8 ;  /* 0x0000000509097227 */ /* 0x000fe200078e0008 */
[----:B------:R-:W-:Y:S01]  /*0200*/  IADD3 R8, PT, PT, R10, 0xffffffe, RZ ;  /* 0x0ffffffe0a087810 */ /* 0x000fe20007ffe0ff */
[----:B------:R-:W2:Y:S01]  /*0210*/  LDC R5, c[0x0][0x394] ;  /* 0x0000e500ff057b82 */ /* 0x000ea20000000800 */
[----:B------:R-:W-:-:S03]  /*0220*/  LOP3.LUT R10, R6, R3, RZ, 0x3c, !PT ;  /* 0x00000003060a7212 */ /* 0x000fc600078e3cff */
[----:B------:R-:W-:Y:S01]  /*0230*/  IMAD.HI.U32 R13, R9, R12, RZ ;  /* 0x0000000c090d7227 */ /* 0x000fe200078e00ff */
[----:B------:R-:W-:Y:S01]  /*0240*/  ISETP.GE.AND P2, PT, R10, RZ, PT ;  /* 0x000000ff0a00720c */ /* 0x000fe20003f46270 */
[----:B------:R3:W4:Y:S02]  /*0250*/  F2I.FTZ.U32.TRUNC.NTZ R9, R8 ;  /* 0x0000000800097305 */ /* 0x000724000021f000 */
[----:B------:R-:W-:Y:S02]  /*0260*/  HFMA2 R10, -RZ, RZ, 0, 0 ;  /* 0x00000000ff0a7431 */ /* 0x000fe400000001ff */
[----:B------:R-:W-:-:S04]  /*0270*/  IMAD.MOV R14, RZ, RZ, -R13 ;  /* 0x000000ffff0e7224 */ /* 0x000fc800078e0a0d */
[----:B------:R-:W-:Y:S01]  /*0280*/  IMAD R14, R11, R14, R12 ;  /* 0x0000000e0b0e7224 */ /* 0x000fe200078e020c */
[----:B---3--:R-:W-:-:S04]  /*0290*/  MOV R8, RZ ;  /* 0x000000ff00087202 */ /* 0x008fc80000000f00 */
[----:B------:R-:W-:-:S13]  /*02a0*/  ISETP.GT.U32.AND P1, PT, R11, R14, PT ;  /* 0x0000000e0b00720c */ /* 0x000fda0003f24070 */
[-C--:B------:R-:W-:Y:S02]  /*02b0*/  @!P1 IADD3 R14, PT, PT, R14, -R11.reuse, RZ ;  /* 0x8000000b0e0e9210 */ /* 0x080fe40007ffe0ff */
[----:B------:R-:W-:Y:S02]  /*02c0*/  @!P1 IADD3 R13, PT, PT, R13, 0x1, RZ ;  /* 0x000000010d0d9810 */ /* 0x000fe40007ffe0ff */
[----:B------:R-:W-:Y:S02]  /*02d0*/  ISETP.GE.U32.AND P0, PT, R14, R11, PT ;  /* 0x0000000b0e00720c */ /* 0x000fe40003f06070 */
[----:B-1----:R-:W-:Y:S01]  /*02e0*/  IADD3 R11, PT, PT, R15, 0xffffffe, RZ ;  /* 0x0ffffffe0f0b7810 */ /* 0x002fe20007ffe0ff */
[--C-:B----4-:R-:W-:Y:S01]  /*02f0*/  IMAD.MOV R15, RZ, RZ, -R9.reuse ;  /* 0x000000ffff0f7224 */ /* 0x110fe200078e0a09 */
[----:B------:R-:W-:Y:S02]  /*0300*/  ISETP.NE.AND P1, PT, R3, RZ, PT ;  /* 0x000000ff0300720c */ /* 0x000fe40003f25270 */
[----:B--2---:R-:W-:Y:S01]  /*0310*/  IABS R14, R5 ;  /* 0x00000005000e7213 */ /* 0x004fe20000000000 */
[----:B------:R-:W-:Y:S01]  /*0320*/  IMAD R15, R15, R2, RZ ;  /* 0x000000020f0f7224 */ /* 0x000fe200078e02ff */
[----:B------:R-:W1:Y:S03]  /*0330*/  F2I.FTZ.U32.TRUNC.NTZ R11, R11 ;  /* 0x0000000b000b7305 */ /* 0x000e66000021f000 */
[----:B------:R-:W-:-:S02]  /*0340*/  IMAD.HI.U32 R9, R9, R15, R8 ;  /* 0x0000000f09097227 */ /* 0x000fc400078e0008 */
[----:B------:R-:W-:-:S04]  /*0350*/  @P0 IADD3 R13, PT, PT, R13, 0x1, RZ ;  /* 0x000000010d0d0810 */ /* 0x000fc80007ffe0ff */
[----:B------:R-:W-:-:S04]  /*0360*/  IMAD.HI.U32 R8, R9, R14, RZ ;  /* 0x0000000e09087227 */ /* 0x000fc800078e00ff */
[----:B------:R-:W-:Y:S01]  /*0370*/  @!P2 IMAD.MOV R13, RZ, RZ, -R13 ;  /* 0x000000ffff0da224 */ /* 0x000fe200078e0a0d */
[----:B------:R-:W-:Y:S02]  /*0380*/  @!P1 LOP3.LUT R13, RZ, R3, RZ, 0x33, !PT ;  /* 0x00000003ff0d9212 */ /* 0x000fe400078e33ff */
[----:B-1----:R-:W-:Y:S02]  /*0390*/  IADD3 R15, PT, PT, RZ, -R11, RZ ;  /* 0x8000000bff0f7210 */ /* 0x002fe40007ffe0ff */
[----:B------:R-:W-:Y:S02]  /*03a0*/  IADD3 R17, PT, PT, -R8, RZ, RZ ;  /* 0x000000ff08117210 */ /* 0x000fe40007ffe1ff */
[----:B------:R-:W-:Y:S01]  /*03b0*/  IABS R16, R13 ;  /* 0x0000000d00107213 */ /* 0x000fe20000000000 */
[----:B------:R-:W-:Y:S01]  /*03c0*/  IMAD R15, R15, R4, RZ ;  /* 0x000000040f0f7224 */ /* 0x000fe200078e02ff */
[C---:B------:R-:W-:Y:S02]  /*03d0*/  ISETP.GE.AND P6, PT, R13.reuse, RZ, PT ;  /* 0x000000ff0d00720c */ /* 0x040fe40003fc6270 */
[----:B------:R-:W-:Y:S01]  /*03e0*/  IADD3 R13, PT, PT, -R13, RZ, RZ ;  /* 0x000000ff0d0d7210 */ /* 0x000fe20007ffe1ff */
[----:B------:R-:W-:-:S04]  /*03f0*/  IMAD.HI.U32 R15, R11, R15, R10 ;  /* 0x0000000f0b0f7227 */ /* 0x000fc800078e000a */
[----:B------:R-:W-:Y:S02]  /*0400*/  IMAD R11, R2, R17, R14 ;  /* 0x00000011020b7224 */ /* 0x000fe400078e020e */
[----:B------:R-:W-:-:S03]  /*0410*/  IMAD.HI.U32 R9, R9, R16, RZ ;  /* 0x0000001009097227 */ /* 0x000fc600078e00ff */
[----:B------:R-:W-:Y:S01]  /*0420*/  ISETP.GT.U32.AND P2, PT, R2, R11, PT ;  /* 0x0000000b0200720c */ /* 0x000fe20003f44070 */
[----:B------:R-:W-:Y:S02]  /*0430*/  IMAD.MOV R10, RZ, RZ, -R18 ;  /* 0x000000ffff0a7224 */ /* 0x000fe400078e0a12 */
[----:B------:R-:W-:Y:S01]  /*0440*/  IMAD.HI.U32 R17, R15, R12, RZ ;  /* 0x0000000c0f117227 */ /* 0x000fe200078e00ff */
[----:B------:R-:W-:-:S03]  /*0450*/  IADD3 R15, PT, PT, -R9, RZ, RZ ;  /* 0x000000ff090f7210 */ /* 0x000fc60007ffe1ff */
[----:B------:R-:W-:Y:S01]  /*0460*/  IMAD R9, R17, R10, R12 ;  /* 0x0000000a11097224 */ /* 0x000fe200078e020c */
[----:B------:R-:W-:Y:S01]  /*0470*/  LOP3.LUT R10, R5, R0, RZ, 0x3c, !PT ;  /* 0x00000000050a7212 */ /* 0x000fe200078e3cff */
[----:B------:R-:W-:-:S03]  /*0480*/  IMAD R15, R2, R15, R16 ;  /* 0x0000000f020f7224 */ /* 0x000fc600078e0210 */
[----:B------:R-:W-:Y:S02]  /*0490*/  ISETP.GT.U32.AND P5, PT, R4, R9, PT ;  /* 0x000000090400720c */ /* 0x000fe40003fa4070 */
[-C--:B------:R-:W-:Y:S02]  /*04a0*/  @!P2 IADD3 R11, PT, PT, R11, -R2.reuse, RZ ;  /* 0x800000020b0ba210 */ /* 0x080fe40007ffe0ff */
[----:B------:R-:W-:Y:S02]  /*04b0*/  ISETP.GT.U32.AND P1, PT, R2, R15, PT ;  /* 0x0000000f0200720c */ /* 0x000fe40003f24070 */
[----:B------:R-:W-:Y:S02]  /*04c0*/  ISETP.GE.U32.AND P0, PT, R11, R2, PT ;  /* 0x000000020b00720c */ /* 0x000fe40003f06070 */
[----:B------:R-:W-:Y:S02]  /*04d0*/  ISETP.GE.AND P4, PT, R10, RZ, PT ;  /* 0x000000ff0a00720c */ /* 0x000fe40003f86270 */
[----:B------:R-:W-:-:S03]  /*04e0*/  @!P2 IADD3 R8, PT, PT, R8, 0x1, RZ ;  /* 0x000000010808a810 */ /* 0x000fc60007ffe0ff */
[-C--:B------:R-:W-:Y:S02]  /*04f0*/  @!P5 IADD3 R9, PT, PT, R9, -R4.reuse, RZ ;  /* 0x800000040909d210 */ /* 0x080fe40007ffe0ff */
[----:B------:R-:W-:Y:S02]  /*0500*/  @!P5 IADD3 R17, PT, PT, R17, 0x1, RZ ;  /* 0x000000011111d810 */ /* 0x000fe40007ffe0ff */
[----:B------:R-:W-:Y:S01]  /*0510*/  @!P1 IMAD.IADD R15, R15, 0x1, -R2 ;  /* 0x000000010f0f9824 */ /* 0x000fe200078e0a02 */
[----:B------:R-:W-:Y:S02]  /*0520*/  ISETP.GE.U32.AND P1, PT, R9, R4, PT ;  /* 0x000000040900720c */ /* 0x000fe40003f26070 */
[----:B------:R-:W-:Y:S02]  /*0530*/  @P0 IADD3 R8, PT, PT, R8, 0x1, RZ ;  /* 0x0000000108080810 */ /* 0x000fe40007ffe0ff */
[----:B------:R-:W-:Y:S01]  /*0540*/  LOP3.LUT R4, R6, R7, RZ, 0x3c, !PT ;  /* 0x0000000706047212 */ /* 0x000fe200078e3cff */
[----:B------:R-:W-:Y:S01]  /*0550*/  IMAD R6, R3, R13, R6 ;  /* 0x0000000d03067224 */ /* 0x000fe200078e0206 */
[----:B------:R-:W-:-:S02]  /*0560*/  ISETP.NE.AND P0, PT, R0, RZ, PT ;  /* 0x000000ff0000720c */ /* 0x000fc40003f05270 */
[----:B------:R-:W-:Y:S02]  /*0570*/  LOP3.LUT R9, RZ, R0, RZ, 0x33, !PT ;  /* 0x00000000ff097212 */ /* 0x000fe400078e33ff */
[----:B------:R-:W-:Y:S02]  /*0580*/  @!P4 IADD3 R8, PT, PT, -R8, RZ, RZ ;  /* 0x000000ff0808c210 */ /* 0x000fe40007ffe1ff */
[----:B------:R-:W-:Y:S01]  /*0590*/  ISETP.GT.U32.AND P3, PT, R2, R15, PT ;  /* 0x0000000f0200720c */ /* 0x000fe20003f64070 */
[----:B------:R-:W-:Y:S01]  /*05a0*/  @P1 VIADD R17, R17, 0x1 ;  /* 0x0000000111111836 */ /* 0x000fe20000000000 */
[----:B------:R-:W-:Y:S02]  /*05b0*/  ISETP.GE.AND P2, PT, R4, RZ, PT ;  /* 0x000000ff0400720c */ /* 0x000fe40003f46270 */
[----:B------:R-:W-:Y:S02]  /*05c0*/  SEL R4, R9, R8, !P0 ;  /* 0x0000000809047207 */ /* 0x000fe40004000000 */
[----:B------:R-:W-:-:S02]  /*05d0*/  ISETP.NE.AND P5, PT, R7, RZ, PT ;  /* 0x000000ff0700720c */ /* 0x000fc40003fa5270 */
[----:B------:R-:W-:-:S05]  /*05e0*/  ISETP.GE.AND P1, PT, R4, 0x1, PT ;  /* 0x000000010400780c */ /* 0x000fca0003f26270 */
[----:B------:R-:W-:Y:S02]  /*05f0*/  @!P3 IADD3 R15, PT, PT, R15, -R2, RZ ;  /* 0x800000020f0fb210 */ /* 0x000fe40007ffe0ff */
[----:B------:R-:W-:Y:S02]  /*0600*/  MOV R2, R17 ;  /* 0x0000001100027202 */ /* 0x000fe40000000f00 */
[----:B------:R-:W-:-:S03]  /*0610*/  @!P6 IADD3 R15, PT, PT, -R15, RZ, RZ ;  /* 0x000000ff0f0fe210 */ /* 0x000fc60007ffe1ff */
[----:B------:R-:W-:Y:S01]  /*0620*/  @!P2 IMAD.MOV R2, RZ, RZ, -R2 ;  /* 0x000000ffff02a224 */ /* 0x000fe200078e0a02 */
[----:B------:R-:W-:Y:S02]  /*0630*/  @!P5 LOP3.LUT R2, RZ, R7, RZ, 0x33, !PT ;  /* 0x00000007ff02d212 */ /* 0x000fe400078e33ff */
[----:B------:R-:W-:Y:S01]  /*0640*/  SEL R7, R9, R15, !P0 ;  /* 0x0000000f09077207 */ /* 0x000fe20004000000 */
[----:B0-----:R-:W-:Y:S06]  /*0650*/  @!P1 BRA `(.L_x_0) ;  /* 0x0000000800849947 */ /* 0x001fec0003800000 */
[C---:B------:R-:W-:Y:S01]  /*0660*/  ISETP.GE.U32.AND P0, PT, R4.reuse, 0x10, PT ;  /* 0x000000100400780c */ /* 0x040fe20003f06070 */
[C---:B------:R-:W-:Y:S01]  /*0670*/  IMAD R10, R4.reuse, R7, RZ ;  /* 0x00000007040a7224 */ /* 0x040fe200078e02ff */
[----:B------:R-:W-:Y:S01]  /*0680*/  LOP3.LUT R9, R4, 0xf, RZ, 0xc0, !PT ;  /* 0x0000000f04097812 */ /* 0x000fe200078ec0ff */
[----:B------:R-:W-:Y:S01]  /*0690*/  IMAD.MOV.U32 R19, RZ, RZ, RZ ;  /* 0x000000ffff137224 */ /* 0x000fe200078e00ff */
[----:B------:R-:W-:Y:S01]  /*06a0*/  MOV R11, RZ ;  /* 0x000000ff000b7202 */ /* 0x000fe20000000f00 */
[----:B------:R-:W-:Y:S01]  /*06b0*/  IMAD R18, R2, R5, R10 ;  /* 0x0000000502127224 */ /* 0x000fe200078e020a */
[----:B------:R-:W-:-:S07]  /*06c0*/  ISETP.NE.AND P1, PT, R9, RZ, PT ;  /* 0x000000ff0900720c */ /* 0x000fce0003f25270 */
[----:B------:R-:W-:Y:S06]  /*06d0*/  @!P0 BRA `(.L_x_1) ;  /* 0x0000000400248947 */ /* 0x000fec0003800000 */
[----:B------:R-:W-:Y:S01]  /*06e0*/  LOP3.LUT R11, R4, 0x7ffffff0, RZ, 0xc0, !PT ;  /* 0x7ffffff0040b7812 */ /* 0x000fe200078ec0ff */
[----:B------:R-:W-:Y:S01]  /*06f0*/  IMAD R24, R18, R3, R6 ;  /* 0x0000000312187224 */ /* 0x000fe200078e0206 */
[----:B------:R-:W-:Y:S02]  /*0700*/  MOV R19, RZ ;  /* 0x000000ff00137202 */ /* 0x000fe40000000f00 */
[----:B------:R-:W-:-:S07]  /*0710*/  IADD3 R8, PT, PT, -R11, RZ, RZ ;  /* 0x000000ff0b087210 */ /* 0x000fce0007ffe1ff */
.L_x_2:
[----:B------:R-:W0:Y:S02]  /*0720*/  LDC.64 R14, c[0x0][0x388] ;  /* 0x0000e200ff0e7b82 */ /* 0x000e240000000a00 */
[----:B0-----:R-:W-:-:S05]  /*0730*/  IMAD.WIDE R14, R24, 0x2, R14 ;  /* 0x00000002180e7825 */ /* 0x001fca00078e020e */
[----:B------:R0:W2:Y:S01]  /*0740*/  LDG.E.U16.CONSTANT R22, desc[UR4][R14.64] ;  /* 0x000000040e167981 */ /* 0x0000a2000c1e9500 */
[----:B------:R-:W-:-:S05]  /*0750*/  IMAD.WIDE R12, R3, 0x2, R14 ;  /* 0x00000002030c7825 */ /* 0x000fca00078e020e */
[----:B------:R-:W3:Y:S01]  /*0760*/  LDG.E.U16.CONSTANT R25, desc[UR4][R12.64] ;  /* 0x000000040c197981 */ /* 0x000ee2000c1e9500 */
[----:B0-----:R-:W-:-:S05]  /*0770*/  IMAD.WIDE R14, R3, 0x2, R12 ;  /* 0x00000002030e7825 */ /* 0x001fca00078e020c */
[----:B------:R-:W4:Y:S01]  /*0780*/  LDG.E.U16.CONSTANT R26, desc[UR4][R14.64] ;  /* 0x000000040e1a7981 */ /* 0x000f22000c1e9500 */
[----:B------:R-:W-:-:S05]  /*0790*/  IMAD.WIDE R16, R3, 0x2, R14 ;  /* 0x0000000203107825 */ /* 0x000fca00078e020e */
[----:B------:R-:W5:Y:S01]  /*07a0*/  LDG.E.U16.CONSTANT R27, desc[UR4][R16.64] ;  /* 0x00000004101b7981 */ /* 0x000f62000c1e9500 */
[----:B------:R-:W-:-:S05]  /*07b0*/  IMAD.WIDE R20, R3, 0x2, R16 ;  /* 0x0000000203147825 */ /* 0x000fca00078e0210 */
[----:B------:R0:W5:Y:S02]  /*07c0*/  LDG.E.U16.CONSTANT R28, desc[UR4][R20.64] ;  /* 0x00000004141c7981 */ /* 0x000164000c1e9500 */
[----:B0-----:R-:W-:-:S05]  /*07d0*/  IMAD.WIDE R20, R3, 0x2, R20 ;  /* 0x0000000203147825 */ /* 0x001fca00078e0214 */
[----:B------:R0:W5:Y:S01]  /*07e0*/  LDG.E.U16.CONSTANT R29, desc[UR4][R20.64] ;  /* 0x00000004141d7981 */ /* 0x000162000c1e9500 */
[----:B------:R-:W-:-:S04]  /*07f0*/  IMAD.WIDE R12, R3, 0x2, R20 ;  /* 0x00000002030c7825 */ /* 0x000fc800078e0214 */
[C---:B------:R-:W-:Y:S02]  /*0800*/  IMAD.WIDE R14, R3.reuse, 0x2, R12 ;  /* 0x00000002030e7825 */ /* 0x040fe400078e020c */
[----:B------:R-:W5:Y:S02]  /*0810*/  LDG.E.U16.CONSTANT R12, desc[UR4][R12.64] ;  /* 0x000000040c0c7981 */ /* 0x000f64000c1e9500 */
[C---:B------:R-:W-:Y:S02]  /*0820*/  IMAD.WIDE R16, R3.reuse, 0x2, R14 ;  /* 0x0000000203107825 */ /* 0x040fe400078e020e */
[----:B------:R2:W5:Y:S02]  /*0830*/  LDG.E.U16.CONSTANT R14, desc[UR4][R14.64] ;  /* 0x000000040e0e7981 */ /* 0x000564000c1e9500 */
[----:B0-----:R-:W-:Y:S02]  /*0840*/  IMAD.WIDE R20, R3, 0x2, R16 ;  /* 0x0000000203147825 */ /* 0x001fe400078e0210 */
[----:B------:R-:W5:Y:S04]  /*0850*/  LDG.E.U16.CONSTANT R16, desc[UR4][R16.64] ;  /* 0x0000000410107981 */ /* 0x000f68000c1e9500 */
[----:B------:R-:W5:Y:S01]  /*0860*/  LDG.E.U16.CONSTANT R13, desc[UR4][R20.64] ;  /* 0x00000004140d7981 */ /* 0x000f62000c1e9500 */
[----:B--2---:R-:W-:-:S02]  /*0870*/  IMAD.U32 R15, R22, 0x10000, RZ ;  /* 0x00010000160f7824 */ /* 0x004fc400078e00ff */
[----:B------:R-:W-:-:S04]  /*0880*/  IMAD.WIDE R22, R3, 0x2, R20 ;  /* 0x0000000203167825 */ /* 0x000fc800078e0214 */
[----:B------:R-:W-:Y:S02]  /*0890*/  FADD R15, R15, R19 ;  /* 0x000000130f0f7221 */ /* 0x000fe40000000000 */
[----:B------:R0:W2:Y:S01]  /*08a0*/  LDG.E.U16.CONSTANT R19, desc[UR4][R22.64] ;  /* 0x0000000416137981 */ /* 0x0000a2000c1e9500 */
[----:B---3--:R-:W-:Y:S01]  /*08b0*/  SHF.L.U32 R25, R25, 0x10, RZ ;  /* 0x0000001019197819 */ /* 0x008fe200000006ff */
[----:B0-----:R-:W-:Y:S01]  /*08c0*/  IMAD.WIDE R22, R3, 0x2, R22 ;  /* 0x0000000203167825 */ /* 0x001fe200078e0216 */
[----:B----4-:R-:W-:-:S03]  /*08d0*/  SHF.L.U32 R26, R26, 0x10, RZ ;  /* 0x000000101a1a7819 */ /* 0x010fc600000006ff */
[----:B------:R-:W-:Y:S02]  /*08e0*/  FADD R25, R15, R25 ;  /* 0x000000190f197221 */ /* 0x000fe40000000000 */
[----:B------:R5:W3:Y:S01]  /*08f0*/  LDG.E.U16.CONSTANT R15, desc[UR4][R22.64] ;  /* 0x00000004160f7981 */ /* 0x000ae2000c1e9500 */
[----:B------:R-:W-:-:S04]  /*0900*/  IMAD.WIDE R20, R3, 0x2, R22 ;  /* 0x0000000203147825 */ /* 0x000fc800078e0216 */
[----:B------:R-:W-:Y:S01]  /*0910*/  FADD R25, R25, R26 ;  /* 0x0000001a19197221 */ /* 0x000fe20000000000 */
[----:B------:R0:W4:Y:S01]  /*0920*/  LDG.E.U16.CONSTANT R17, desc[UR4][R20.64] ;  /* 0x0000000414117981 */ /* 0x000122000c1e9500 */
[----:B-----5:R-:W-:Y:S01]  /*0930*/  SHF.L.U32 R22, R27, 0x10, RZ ;  /* 0x000000101b167819 */ /* 0x020fe200000006ff */
[----:B------:R-:W-:-:S04]  /*0940*/  IMAD.WIDE R26, R3, 0x2, R20 ;  /* 0x00000002031a7825 */ /* 0x000fc800078e0214 */
[----:B0-----:R-:W-:Y:S02]  /*0950*/  FADD R20, R25, R22 ;  /* 0x0000001619147221 */ /* 0x001fe40000000000 */
[----:B------:R0:W5:Y:S01]  /*0960*/  LDG.E.U16.CONSTANT R25, desc[UR4][R26.64] ;  /* 0x000000041a197981 */ /* 0x000162000c1e9500 */
[----:B------:R-:W-:Y:S02]  /*0970*/  IMAD.U32 R28, R28, 0x10000, RZ ;  /* 0x000100001c1c7824 */ /* 0x000fe400078e00ff */
[----:B0-----:R-:W-:-:S04]  /*0980*/  IMAD.WIDE R26, R3, 0x2, R26 ;  /* 0x00000002031a7825 */ /* 0x001fc800078e021a */
[----:B------:R-:W-:Y:S02]  /*0990*/  FADD R20, R20, R28 ;  /* 0x0000001c14147221 */ /* 0x000fe40000000000 */
[----:B------:R-:W5:Y:S01]  /*09a0*/  LDG.E.U16.CONSTANT R28, desc[UR4][R26.64] ;  /* 0x000000041a1c7981 */ /* 0x000f62000c1e9500 */
[----:B------:R-:W-:-:S06]  /*09b0*/  IMAD.WIDE R22, R3, 0x2, R26 ;  /* 0x0000000203167825 */ /* 0x000fcc00078e021a */
[----:B------:R-:W5:Y:S01]  /*09c0*/  LDG.E.U16.CONSTANT R22, desc[UR4][R22.64] ;  /* 0x0000000416167981 */ /* 0x000f62000c1e9500 */
[----:B------:R-:W-:Y:S02]  /*09d0*/  SHF.L.U32 R29, R29, 0x10, RZ ;  /* 0x000000101d1d7819 */ /* 0x000fe400000006ff */
[----:B------:R-:W-:-:S03]  /*09e0*/  SHF.L.U32 R21, R12, 0x10, RZ ;  /* 0x000000100c157819 */ /* 0x000fc600000006ff */
[----:B------:R-:W-:Y:S01]  /*09f0*/  FADD R20, R20, R29 ;  /* 0x0000001d14147221 */ /* 0x000fe20000000000 */
[----:B------:R-:W-:-:S03]  /*0a00*/  SHF.L.U32 R29, R14, 0x10, RZ ;  /* 0x000000100e1d7819 */ /* 0x000fc600000006ff */
[----:B------:R-:W-:Y:S01]  /*0a10*/  FADD R20, R20, R21 ;  /* 0x0000001514147221 */ /* 0x000fe20000000000 */
[----:B------:R-:W-:-:S03]  /*0a20*/  IMAD.U32 R21, R16, 0x10000, RZ ;  /* 0x0001000010157824 */ /* 0x000fc600078e00ff */
[----:B------:R-:W-:Y:S01]  /*0a30*/  FADD R20, R20, R29 ;  /* 0x0000001d14147221 */ /* 0x000fe20000000000 */
[----:B------:R-:W-:-:S03]  /*0a40*/  SHF.L.U32 R13, R13, 0x10, RZ ;  /* 0x000000100d0d7819 */ /* 0x000fc600000006ff */
[----:B------:R-:W-:-:S04]  /*0a50*/  FADD R20, R20, R21 ;  /* 0x0000001514147221 */ /* 0x000fc80000000000 */
[----:B------:R-:W-:Y:S01]  /*0a60*/  FADD R13, R20, R13 ;  /* 0x0000000d140d7221 */ /* 0x000fe20000000000 */
[----:B------:R-:W-:-:S04]  /*0a70*/  IADD3 R8, PT, PT, R8, 0x10, RZ ;  /* 0x0000001008087810 */ /* 0x000fc80007ffe0ff */
[----:B------:R-:W-:Y:S02]  /*0a80*/  ISETP.NE.AND P0, PT, R8, RZ, PT ;  /* 0x000000ff0800720c */ /* 0x000fe40003f05270 */
[----:B------:R-:W-:Y:S02]  /*0a90*/  LEA R24, R3, R24, 0x4 ;  /* 0x0000001803187211 */ /* 0x000fe400078e20ff */
[----:B--2---:R-:W-:-:S05]  /*0aa0*/  SHF.L.U32 R12, R19, 0x10, RZ ;  /* 0x00000010130c7819 */ /* 0x004fca00000006ff */
[----:B------:R-:W-:Y:S01]  /*0ab0*/  FADD R12, R13, R12 ;  /* 0x0000000c0d0c7221 */ /* 0x000fe20000000000 */
[----:B---3--:R-:W-:-:S05]  /*0ac0*/  SHF.L.U32 R15, R15, 0x10, RZ ;  /* 0x000000100f0f7819 */ /* 0x008fca00000006ff */
[----:B------:R-:W-:Y:S01]  /*0ad0*/  FADD R12, R12, R15 ;  /* 0x0000000f0c0c7221 */ /* 0x000fe20000000000 */
[----:B----4-:R-:W-:-:S04]  /*0ae0*/  IMAD.U32 R17, R17, 0x10000, RZ ;  /* 0x0001000011117824 */ /* 0x010fc800078e00ff */
[----:B------:R-:W-:Y:S01]  /*0af0*/  FADD R12, R12, R17 ;  /* 0x000000110c0c7221 */ /* 0x000fe20000000000 */
[----:B-----5:R-:W-:-:S05]  /*0b00*/  SHF.L.U32 R25, R25, 0x10, RZ ;  /* 0x0000001019197819 */ /* 0x020fca00000006ff */
[----:B------:R-:W-:Y:S01]  /*0b10*/  FADD R12, R12, R25 ;  /* 0x000000190c0c7221 */ /* 0x000fe20000000000 */
[----:B------:R-:W-:-:S05]  /*0b20*/  SHF.L.U32 R13, R28, 0x10, RZ ;  /* 0x000000101c0d7819 */ /* 0x000fca00000006ff */
[----:B------:R-:W-:Y:S01]  /*0b30*/  FADD R12, R12, R13 ;  /* 0x0000000d0c0c7221 */ /* 0x000fe20000000000 */
[----:B------:R-:W-:-:S04]  /*0b40*/  IMAD.U32 R19, R22, 0x10000, RZ ;  /* 0x0001000016137824 */ /* 0x000fc800078e00ff */
[----:B------:R-:W-:Y:S01]  /*0b50*/  FADD R19, R12, R19 ;  /* 0x000000130c137221 */ /* 0x000fe20000000000 */
[----:B------:R-:W-:Y:S06]  /*0b60*/  @P0 BRA `(.L_x_2) ;  /* 0xfffffff800ec0947 */ /* 0x000fec000383ffff */
.L_x_1:
[----:B------:R-:W-:Y:S05]  /*0b70*/  @!P1 BRA `(.L_x_0) ;  /* 0x00000004003c9947 */ /* 0x000fea0003800000 */
[----:B------:R-:W-:Y:S02]  /*0b80*/  ISETP.GE.U32.AND P0, PT, R9, 0x8, PT ;  /* 0x000000080900780c */ /* 0x000fe40003f06070 */
[----:B------:R-:W-:-:S04]  /*0b90*/  LOP3.LUT R28, R4, 0x7, RZ, 0xc0, !PT ;  /* 0x00000007041c7812 */ /* 0x000fc800078ec0ff */
[----:B------:R-:W-:-:S07]  /*0ba0*/  ISETP.NE.AND P1, PT, R28, RZ, PT ;  /* 0x000000ff1c00720c */ /* 0x000fce0003f25270 */
[----:B------:R-:W-:Y:S06]  /*0bb0*/  @!P0 BRA `(.L_x_3) ;  /* 0x0000000000908947 */ /* 0x000fec0003800000 */
[----:B------:R-:W0:Y:S01]  /*0bc0*/  LDC.64 R16, c[0x0][0x388] ;  /* 0x0000e200ff107b82 */ /* 0x000e220000000a00 */
[----:B------:R-:W-:-:S05]  /*0bd0*/  IADD3 R8, PT, PT, R18, R11, RZ ;  /* 0x0000000b12087210 */ /* 0x000fca0007ffe0ff */
[----:B------:R-:W-:-:S04]  /*0be0*/  IMAD R9, R8, R3, R6 ;  /* 0x0000000308097224 */ /* 0x000fc800078e0206 */
[----:B0-----:R-:W-:-:S04]  /*0bf0*/  IMAD.WIDE R16, R9, 0x2, R16 ;  /* 0x0000000209107825 */ /* 0x001fc800078e0210 */
[C---:B------:R-:W-:Y:S02]  /*0c00*/  IMAD.WIDE R8, R3.reuse, 0x2, R16 ;  /* 0x0000000203087825 */ /* 0x040fe400078e0210 */
[----:B------:R-:W2:Y:S02]  /*0c10*/  LDG.E.U16.CONSTANT R16, desc[UR4][R16.64] ;  /* 0x0000000410107981 */ /* 0x000ea4000c1e9500 */
[C---:B------:R-:W-:Y:S02]  /*0c20*/  IMAD.WIDE R12, R3.reuse, 0x2, R8 ;  /* 0x00000002030c7825 */ /* 0x040fe400078e0208 */
[----:B------:R-:W3:Y:S02]  /*0c30*/  LDG.E.U16.CONSTANT R8, desc[UR4][R8.64] ;  /* 0x0000000408087981 */ /* 0x000ee4000c1e9500 */
[C---:B------:R-:W-:Y:S02]  /*0c40*/  IMAD.WIDE R14, R3.reuse, 0x2, R12 ;  /* 0x00000002030e7825 */ /* 0x040fe400078e020c */
[----:B------:R-:W4:Y:S02]  /*0c50*/  LDG.E.U16.CONSTANT R12, desc[UR4][R12.64] ;  /* 0x000000040c0c7981 */ /* 0x000f24000c1e9500 */
[----:B------:R-:W-:-:S02]  /*0c60*/  IMAD.WIDE R20, R3, 0x2, R14 ;  /* 0x0000000203147825 */ /* 0x000fc400078e020e */
[----:B------:R-:W5:Y:S02]  /*0c70*/  LDG.E.U16.CONSTANT R14, desc[UR4][R14.64] ;  /* 0x000000040e0e7981 */ /* 0x000f64000c1e9500 */
[C---:B------:R-:W-:Y:S02]  /*0c80*/  IMAD.WIDE R22, R3.reuse, 0x2, R20 ;  /* 0x0000000203167825 */ /* 0x040fe400078e0214 */
[----:B------:R-:W5:Y:S02]  /*0c90*/  LDG.E.U16.CONSTANT R20, desc[UR4][R20.64] ;  /* 0x0000000414147981 */ /* 0x000f64000c1e9500 */
[C---:B------:R-:W-:Y:S02]  /*0ca0*/  IMAD.WIDE R24, R3.reuse, 0x2, R22 ;  /* 0x0000000203187825 */ /* 0x040fe400078e0216 */
[----:B------:R-:W5:Y:S02]  /*0cb0*/  LDG.E.U16.CONSTANT R22, desc[UR4][R22.64] ;  /* 0x0000000416167981 */ /* 0x000f64000c1e9500 */
[----:B------:R-:W-:-:S02]  /*0cc0*/  IMAD.WIDE R26, R3, 0x2, R24 ;  /* 0x00000002031a7825 */ /* 0x000fc400078e0218 */
[----:B------:R-:W5:Y:S04]  /*0cd0*/  LDG.E.U16.CONSTANT R24, desc[UR4][R24.64] ;  /* 0x0000000418187981 */ /* 0x000f68000c1e9500 */
[----:B------:R-:W5:Y:S01]  /*0ce0*/  LDG.E.U16.CONSTANT R26, desc[UR4][R26.64] ;  /* 0x000000041a1a7981 */ /* 0x000f62000c1e9500 */
[----:B------:R-:W-:Y:S02]  /*0cf0*/  IADD3 R11, PT, PT, R11, 0x8, RZ ;  /* 0x000000080b0b7810 */ /* 0x000fe40007ffe0ff */
[----:B--2---:R-:W-:-:S05]  /*0d00*/  SHF.L.U32 R16, R16, 0x10, RZ ;  /* 0x0000001010107819 */ /* 0x004fca00000006ff */
[----:B------:R-:W-:Y:S01]  /*0d10*/  FADD R16, R19, R16 ;  /* 0x0000001013107221 */ /* 0x000fe20000000000 */
[----:B---3--:R-:W-:-:S04]  /*0d20*/  IMAD.U32 R9, R8, 0x10000, RZ ;  /* 0x0001000008097824 */ /* 0x008fc800078e00ff */
[----:B------:R-:W-:Y:S01]  /*0d30*/  FADD R9, R16, R9 ;  /* 0x0000000910097221 */ /* 0x000fe20000000000 */
[----:B----4-:R-:W-:-:S05]  /*0d40*/  SHF.L.U32 R12, R12, 0x10, RZ ;  /* 0x000000100c0c7819 */ /* 0x010fca00000006ff */
[----:B------:R-:W-:Y:S01]  /*0d50*/  FADD R9, R9, R12 ;  /* 0x0000000c09097221 */ /* 0x000fe20000000000 */
[----:B-----5:R-:W-:-:S05]  /*0d60*/  SHF.L.U32 R14, R14, 0x10, RZ ;  /* 0x000000100e0e7819 */ /* 0x020fca00000006ff */
[----:B------:R-:W-:Y:S01]  /*0d70*/  FADD R9, R9, R14 ;  /* 0x0000000e09097221 */ /* 0x000fe20000000000 */
[----:B------:R-:W-:-:S05]  /*0d80*/  SHF.L.U32 R20, R20, 0x10, RZ ;  /* 0x0000001014147819 */ /* 0x000fca00000006ff */
[----:B------:R-:W-:Y:S01]  /*0d90*/  FADD R9, R9, R20 ;  /* 0x0000001409097221 */ /* 0x000fe20000000000 */
[----:B------:R-:W-:-:S05]  /*0da0*/  SHF.L.U32 R22, R22, 0x10, RZ ;  /* 0x0000001016167819 */ /* 0x000fca00000006ff */
[----:B------:R-:W-:Y:S01]  /*0db0*/  FADD R9, R9, R22 ;  /* 0x0000001609097221 */ /* 0x000fe20000000000 */
[----:B------:R-:W-:Y:S01]  /*0dc0*/  IMAD.U32 R24, R24, 0x10000, RZ ;  /* 0x0001000018187824 */ /* 0x000fe200078e00ff */
[----:B------:R-:W-:-:S03]  /*0dd0*/  SHF.L.U32 R26, R26, 0x10, RZ ;  /* 0x000000101a1a7819 */ /* 0x000fc600000006ff */
[----:B------:R-:W-:-:S04]  /*0de0*/  FADD R9, R9, R24 ;  /* 0x0000001809097221 */ /* 0x000fc80000000000 */
[----:B------:R-:W-:-:S07]  /*0df0*/  FADD R19, R9, R26 ;  /* 0x0000001a09137221 */ /* 0x000fce0000000000 */
.L_x_3:
        /* <DEDUP_REMOVED lines=13> */
[----:B------:R-:W-:Y:S02]  /*0ed0*/  IMAD.WIDE R12, R3, 0x2, R8 ;  /* 0x00000002030c7825 */ /* 0x000fe400078e0208 */
[----:B------:R-:W4:Y:S04]  /*0ee0*/  LDG.E.U16.CONSTANT R8, desc[UR4][R8.64] ;  /* 0x0000000408087981 */ /* 0x000f28000c1e9500 */
[----:B------:R-:W5:Y:S01]  /*0ef0*/  LDG.E.U16.CONSTANT R12, desc[UR4][R12.64] ;  /* 0x000000040c0c7981 */ /* 0x000f62000c1e9500 */
[----:B------:R-:W-:-:S02]  /*0f00*/  IADD3 R11, PT, PT, R11, 0x4, RZ ;  /* 0x000000040b0b7810 */ /* 0x000fc40007ffe0ff */
[----:B--2---:R-:W-:-:S05]  /*0f10*/  SHF.L.U32 R18, R14, 0x10, RZ ;  /* 0x000000100e127819 */ /* 0x004fca00000006ff */
[----:B------:R-:W-:Y:S01]  /*0f20*/  FADD R18, R19, R18 ;  /* 0x0000001213127221 */ /* 0x000fe20000000000 */
[----:B---3--:R-:W-:-:S04]  /*0f30*/  IMAD.U32 R21, R16, 0x10000, RZ ;  /* 0x0001000010157824 */ /* 0x008fc800078e00ff */
[----:B------:R-:W-:Y:S01]  /*0f40*/  FADD R18, R18, R21 ;  /* 0x0000001512127221 */ /* 0x000fe20000000000 */
[----:B----4-:R-:W-:Y:S02]  /*0f50*/  SHF.L.U32 R19, R8, 0x10, RZ ;  /* 0x0000001008137819 */ /* 0x010fe400000006ff */
[----:B-----5:R-:W-:-:S03]  /*0f60*/  SHF.L.U32 R14, R12, 0x10, RZ ;  /* 0x000000100c0e7819 */ /* 0x020fc600000006ff */
[----:B------:R-:W-:-:S04]  /*0f70*/  FADD R19, R18, R19 ;  /* 0x0000001312137221 */ /* 0x000fc80000000000 */
[----:B------:R-:W-:-:S07]  /*0f80*/  FADD R19, R19, R14 ;  /* 0x0000000e13137221 */ /* 0x000fce0000000000 */
.L_x_4:
[----:B------:R-:W-:Y:S05]  /*0f90*/  @!P1 BRA `(.L_x_0) ;  /* 0x0000000000349947 */ /* 0x000fea0003800000 */
[----:B------:R-:W0:Y:S01]  /*0fa0*/  LDC.64 R8, c[0x0][0x388] ;  /* 0x0000e200ff087b82 */ /* 0x000e220000000a00 */
[----:B------:R-:W-:Y:S01]  /*0fb0*/  IADD3 R10, PT, PT, R10, R11, RZ ;  /* 0x0000000b0a0a7210 */ /* 0x000fe20007ffe0ff */
[----:B------:R-:W-:-:S04]  /*0fc0*/  IMAD.MOV R12, RZ, RZ, -R4 ;  /* 0x000000ffff0c7224 */ /* 0x000fc800078e0a04 */
[----:B------:R-:W-:-:S04]  /*0fd0*/  IMAD R10, R2, R5, R10 ;  /* 0x00000005020a7224 */ /* 0x000fc800078e020a */
[----:B------:R-:W-:-:S07]  /*0fe0*/  IMAD R4, R10, R3, R6 ;  /* 0x000000030a047224 */ /* 0x000fce00078e0206 */
.L_x_5:
[----:B0-----:R-:W-:-:S06]  /*0ff0*/  IMAD.WIDE R10, R4, 0x2, R8 ;  /* 0x00000002040a7825 */ /* 0x001fcc00078e0208 */
[----:B------:R-:W2:Y:S01]  /*1000*/  LDG.E.U16.CONSTANT R10, desc[UR4][R10.64] ;  /* 0x000000040a0a7981 */ /* 0x000ea2000c1e9500 */
[----:B------:R-:W-:Y:S02]  /*1010*/  IADD3 R12, PT, PT, R12, 0x1, RZ ;  /* 0x000000010c0c7810 */ /* 0x000fe40007ffe0ff */
[----:B------:R-:W-:Y:S02]  /*1020*/  IADD3 R4, PT, PT, R4, R3, RZ ;  /* 0x0000000304047210 */ /* 0x000fe40007ffe0ff */
[----:B------:R-:W-:Y:S02]  /*1030*/  ISETP.NE.AND P0, PT, R12, RZ, PT ;  /* 0x000000ff0c00720c */ /* 0x000fe40003f05270 */
[----:B--2---:R-:W-:-:S05]  /*1040*/  SHF.L.U32 R14, R10, 0x10, RZ ;  /* 0x000000100a0e7819 */ /* 0x004fca00000006ff */
[----:B------:R-:W-:-:S06]  /*1050*/  FADD R19, R14, R19 ;  /* 0x000000130e137221 */ /* 0x000fcc0000000000 */
[----:B------:R-:W-:Y:S05]  /*1060*/  @P0 BRA `(.L_x_5) ;  /* 0xfffffffc00e00947 */ /* 0x000fea000383ffff */
.L_x_0:
[----:B------:R-:W0:Y:S01]  /*1070*/  LDC.64 R8, c[0x0][0x380] ;  /* 0x0000e000ff087b82 */ /* 0x000e220000000a00 */
[----:B------:R-:W-:Y:S02]  /*1080*/  LEA R5, R0, R5, 0x1 ;  /* 0x0000000500057211 */ /* 0x000fe400078e08ff */
[----:B------:R-:W-:Y:S02]  /*1090*/  F2FP.BF16.F32.PACK_AB R19, RZ, R19 ;  /* 0x00000013ff13723e */ /* 0x000fe400000010ff */
[----:B------:R-:W-:-:S05]  /*10a0*/  IADD3 R0, PT, PT, R7, -R0, R5 ;  /* 0x8000000007007210 */ /* 0x000fca0007ffe005 */
[----:B------:R-:W-:-:S04]  /*10b0*/  IMAD R0, R2, R5, R0 ;  /* 0x0000000502007224 */ /* 0x000fc800078e0200 */
[----:B------:R-:W-:-:S04]  /*10c0*/  IMAD R3, R0, R3, R6 ;  /* 0x0000000300037224 */ /* 0x000fc800078e0206 */
[----:B0-----:R-:W-:-:S05]  /*10d0*/  IMAD.WIDE R2, R3, 0x2, R8 ;  /* 0x0000000203027825 */ /* 0x001fca00078e0208 */
[----:B------:R-:W-:Y:S01]  /*10e0*/  STG.E.U16 desc[UR4][R2.64], R19 ;  /* 0x0000001302007986 */ /* 0x000fe2000c101504 */
[----:B------:R-:W-:Y:S05]  /*10f0*/  EXIT ;  /* 0x000000000000794d */ /* 0x000fea0003800000 */
.L_x_6:
[----:B------:R-:W-:-:S00]  /*1100*/  BRA `(.L_x_6) ;  /* 0xfffffffc00fc7947 */ /* 0x000fc0000383ffff */
[----:B------:R-:W-:-:S00]  /*1110*/  NOP ;  /* 0x0000000000007918 */ /* 0x000fc00000000000 */
        /* <DEDUP_REMOVED lines=14> */
.L_x_15:


//--------------------- .text._ZN36_GLOBAL__N__0af50f72_4_k_cu_08cd2f0f24reduce_scatter_dk_kernelEP13__nv_bfloat16PKS0_iiii --------------------------
	.section	.text._ZN36_GLOBAL__N__0af50f72_4_k_cu_08cd2f0f24reduce_scatter_dk_kernelEP13__nv_bfloat16PKS0_iiii,"ax",@progbits
	.align	128
.text._ZN36_GLOBAL__N__0af50f72_4_k_cu_08cd2f0f24reduce_scatter_dk_kernelEP13__nv_bfloat16PKS0_iiii:
        .type           _ZN36_GLOBAL__N__0af50f72_4_k_cu_08cd2f0f24reduce_scatter_dk_kernelEP13__nv_bfloat16PKS0_iiii,@function
        .size           _ZN36_GLOBAL__N__0af50f72_4_k_cu_08cd2f0f24reduce_scatter_dk_kernelEP13__nv_bfloat16PKS0_iiii,(.L_x_16 - _ZN36_GLOBAL__N__0af50f72_4_k_cu_08cd2f0f24reduce_scatter_dk_kernelEP13__nv_bfloat16PKS0_iiii)
        .other          _ZN36_GLOBAL__N__0af50f72_4_k_cu_08cd2f0f24reduce_scatter_dk_kernelEP13__nv_bfloat16PKS0_iiii,@"STO_CUDA_ENTRY STV_DEFAULT"
_ZN36_GLOBAL__N__0af50f72_4_k_cu_08cd2f0f24reduce_scatter_dk_kernelEP13__nv_bfloat16PKS0_iiii:
        /* <DEDUP_REMOVED lines=114> */
.L_x_9:
        /* <DEDUP_REMOVED lines=69> */
.L_x_8:
        /* <DEDUP_REMOVED lines=35> */
[----:B------:R-:W-:-:S05]  /*0da0*/  SHF.L.U32 R22, R22, 0x10, RZ ;  /* 0x0000001016167819 */ /* 0x000fca00000006ff */
[----:B------:R-:W-:Y:S01]  /*0db0*/  FADD R9, R9, R22 ;  /* 0x0000001609097221 */ /* 0x000fe20000000000 */
[----:B------:R-:W-:Y:S01]  /*0dc0*/  SHF.L.U32 R24, R24, 0x10, RZ ;  /* 0x0000001018187819 */ /* 0x000fe200000006ff */
[----:B------:R-:W-:-:S04]  /*0dd0*/  IMAD.U32 R26, R26, 0x10000, RZ ;  /* 0x000100001a1a7824 */ /* 0x000fc800078e00ff */
[----:B------:R-:W-:-:S04]  /*0de0*/  FADD R9, R9, R24 ;  /* 0x0000001809097221 */ /* 0x000fc80000000000 */
[----:B------:R-:W-:-:S07]  /*0df0*/  FADD R19, R9, R26 ;  /* 0x0000001a09137221 */ /* 0x000fce0000000000 */
.L_x_10:
        /* <DEDUP_REMOVED lines=19> */
[----:B---3--:R-:W-:-:S05]  /*0f30*/  SHF.L.U32 R21, R16, 0x10, RZ ;  /* 0x0000001010157819 */ /* 0x008fca00000006ff */
[----:B------:R-:W-:Y:S01]  /*0f40*/  FADD R18, R18, R21 ;  /* 0x0000001512127221 */ /* 0x000fe20000000000 */
[----:B----4-:R-:W-:Y:S01]  /*0f50*/  IMAD.U32 R19, R8, 0x10000, RZ ;  /* 0x0001000008137824 */ /* 0x010fe200078e00ff */
[----:B-----5:R-:W-:-:S03]  /*0f60*/  SHF.L.U32 R14, R12, 0x10, RZ ;  /* 0x000000100c0e7819 */ /* 0x020fc600000006ff */
[----:B------:R-:W-:-:S04]  /*0f70*/  FADD R19, R18, R19 ;  /* 0x0000001312137221 */ /* 0x000fc80000000000 */
[----:B------:R-:W-:-:S07]  /*0f80*/  FADD R19, R19, R14 ;  /* 0x0000000e13137221 */ /* 0x000fce0000000000 */
.L_x_11:
[----:B------:R-:W-:Y:S05]  /*0f90*/  @!P1 BRA `(.L_x_7) ;  /* 0x0000000000349947 */ /* 0x000fea0003800000 */
[----:B------:R-:W0:Y:S01]  /*0fa0*/  LDC.64 R8, c[0x0][0x388] ;  /* 0x0000e200ff087b82 */ /* 0x000e220000000a00 */
[----:B------:R-:W-:Y:S02]  /*0fb0*/  IADD3 R10, PT, PT, R10, R11, RZ ;  /* 0x0000000b0a0a7210 */ /* 0x000fe40007ffe0ff */
[----:B------:R-:W-:-:S03]  /*0fc0*/  IADD3 R12, PT, PT, -R4, RZ, RZ ;  /* 0x000000ff040c7210 */ /* 0x000fc60007ffe1ff */
[----:B------:R-:W-:-:S04]  /*0fd0*/  IMAD R10, R2, R5, R10 ;  /* 0x00000005020a7224 */ /* 0x000fc800078e020a */
[----:B------:R-:W-:-:S07]  /*0fe0*/  IMAD R4, R10, R3, R6 ;  /* 0x000000030a047224 */ /* 0x000fce00078e0206 */
.L_x_12:
[----:B0-----:R-:W-:-:S06]  /*0ff0*/  IMAD.WIDE R10, R4, 0x2, R8 ;  /* 0x00000002040a7825 */ /* 0x001fcc00078e0208 */
[----:B------:R-:W2:Y:S01]  /*1000*/  LDG.E.U16.CONSTANT R10, desc[UR4][R10.64] ;  /* 0x000000040a0a7981 */ /* 0x000ea2000c1e9500 */
[----:B------:R-:W-:Y:S01]  /*1010*/  VIADD R12, R12, 0x1 ;  /* 0x000000010c0c7836 */ /* 0x000fe20000000000 */
[----:B------:R-:W-:-:S04]  /*1020*/  IADD3 R4, PT, PT, R4, R3, RZ ;  /* 0x0000000304047210 */ /* 0x000fc80007ffe0ff */
[----:B------:R-:W-:Y:S02]  /*1030*/  ISETP.NE.AND P0, PT, R12, RZ, PT ;  /* 0x000000ff0c00720c */ /* 0x000fe40003f05270 */
[----:B--2---:R-:W-:-:S05]  /*1040*/  SHF.L.U32 R14, R10, 0x10, RZ ;  /* 0x000000100a0e7819 */ /* 0x004fca00000006ff */
[----:B------:R-:W-:-:S06]  /*1050*/  FADD R19, R14, R19 ;  /* 0x000000130e137221 */ /* 0x000fcc0000000000 */
[----:B------:R-:W-:Y:S05]  /*1060*/  @P0 BRA `(.L_x_12) ;  /* 0xfffffffc00e00947 */ /* 0x000fea000383ffff */
.L_x_7:
[----:B------:R-:W0:Y:S01]  /*1070*/  LDC.64 R8, c[0x0][0x380] ;  /* 0x0000e000ff087b82 */ /* 0x000e220000000a00 */
[-C--:B------:R-:W-:Y:S02]  /*1080*/  LEA R11, R0, R5.reuse, 0x1 ;  /* 0x00000005000b7211 */ /* 0x080fe400078e08ff */
[----:B------:R-:W-:Y:S02]  /*1090*/  IADD3 R5, PT, PT, R7, R5, RZ ;  /* 0x0000000507057210 */ /* 0x000fe40007ffe0ff */
[----:B------:R-:W-:-:S03]  /*10a0*/  F2FP.BF16.F32.PACK_AB R19, RZ, R19 ;  /* 0x00000013ff13723e */ /* 0x000fc600000010ff */
[----:B------:R-:W-:-:S04]  /*10b0*/  IMAD R5, R2, R11, R5 ;  /* 0x0000000b02057224 */ /* 0x000fc800078e0205 */
[----:B------:R-:W-:-:S04]  /*10c0*/  IMAD R3, R5, R3, R6 ;  /* 0x0000000305037224 */ /* 0x000fc800078e0206 */
[----:B0-----:R-:W-:-:S05]  /*10d0*/  IMAD.WIDE R2, R3, 0x2, R8 ;  /* 0x0000000203027825 */ /* 0x001fca00078e0208 */
[----:B------:R-:W-:Y:S01]  /*10e0*/  STG.E.U16 desc[UR4][R2.64], R19 ;  /* 0x0000001302007986 */ /* 0x000fe2000c101504 */
[----:B------:R-:W-:Y:S05]  /*10f0*/  EXIT ;  /* 0x000000000000794d */ /* 0x000fea0003800000 */
.L_x_13:
        /* <DEDUP_REMOVED lines=16> */
.L_x_16:


//--------------------- .text._ZN36_GLOBAL__N__0af50f72_4_k_cu_08cd2f0f17scatter_dq_kernelEP13__nv_bfloat16PKS0_iiii --------------------------
	.section	.text._ZN36_GLOBAL__N__0af50f72_4_k_cu_08cd2f0f17scatter_dq_kernelEP13__nv_bfloat16PKS0_iiii,"ax",@progbits
	.align	128
.text._ZN36_GLOBAL__N__0af50f72_4_k_cu_08cd2f0f17scatter_dq_kernelEP13__nv_bfloat16PKS0_iiii:
        .type           _ZN36_GLOBAL__N__0af50f72_4_k_cu_08cd2f0f17scatter_dq_kernelEP13__nv_bfloat16PKS0_iiii,@function
        .size           _ZN36_GLOBAL__N__0af50f72_4_k_cu_08cd2f0f17scatter_dq_kernelEP13__nv_bfloat16PKS0_iiii,(.L_x_17 - _ZN36_GLOBAL__N__0af50f72_4_k_cu_08cd2f0f17scatter_dq_kernelEP13__nv_bfloat16PKS0_iiii)
        .other          _ZN36_GLOBAL__N__0af50f72_4_k_cu_08cd2f0f17scatter_dq_kernelEP13__nv_bfloat16PKS0_iiii,@"STO_CUDA_ENTRY STV_DEFAULT"
_ZN36_GLOBAL__N__0af50f72_4_k_cu_08cd2f0f17scatter_dq_kernelEP13__nv_bfloat16PKS0_iiii:
[----:B------:R-:W-:Y:S01]  /*0000*/  LDC R1, c[0x0][0x37c] ;  /* 0x0000df00ff017b82 */ /* 0x000fe20000000800 */
[----:B------:R-:W0:Y:S07]  /*0010*/  S2R R4, SR_TID.X ;  /* 0x0000000000047919 */ /* 0x000e2e0000002100 */
[----:B------:R-:W1:Y:S08]  /*0020*/  LDC.64 R2, c[0x0][0x390] ;  /* 0x0000e400ff027b82 */ /* 0x000e700000000a00 */
[----:B------:R-:W0:Y:S08]  /*0030*/  S2UR UR4, SR_CTAID.X ;  /* 0x00000000000479c3 */ /* 0x000e300000002500 */
[----:B------:R-:W0:Y:S08]  /*0040*/  LDC R5, c[0x0][0x360] ;  /* 0x0000d800ff057b82 */ /* 0x000e300000000800 */
[----:B------:R-:W2:Y:S01]  /*0050*/  LDC R0, c[0x0][0x39c] ;  /* 0x0000e700ff007b82 */ /* 0x000ea20000000800 */
[----:B-1----:R-:W-:-:S02]  /*0060*/  IMAD R7, R3, R2, RZ ;  /* 0x0000000203077224 */ /* 0x002fc400078e02ff */
[----:B0-----:R-:W-:Y:S02]  /*0070*/  IMAD R5, R5, UR4, R4 ;  /* 0x0000000405057c24 */ /* 0x001fe4000f8e0204 */
[----:B--2---:R-:W-:-:S05]  /*0080*/  IMAD R2, R7, R0, RZ ;  /* 0x0000000007027224 */ /* 0x004fca00078e02ff */
[----:B------:R-:W-:-:S13]  /*0090*/  ISETP.GE.AND P0, PT, R5, R2, PT ;  /* 0x000000020500720c */ /* 0x000fda0003f06270 */
[----:B------:R-:W-:Y:S05]  /*00a0*/  @P0 EXIT ;  /* 0x000000000000094d */ /* 0x000fea0003800000 */
[----:B------:R-:W0:Y:S01]  /*00b0*/  LDC.64 R6, c[0x0][0x388] ;  /* 0x0000e200ff067b82 */ /* 0x000e220000000a00 */
[----:B------:R-:W1:Y:S01]  /*00c0*/  LDCU.64 UR4, c[0x0][0x358] ;  /* 0x00006b00ff0477ac */ /* 0x000e620008000a00 */
[----:B0-----:R-:W-:-:S05]  /*00d0*/  IMAD.WIDE R6, R5, 0x2, R6 ;  /* 0x0000000205067825 */ /* 0x001fca00078e0206 */
[----:B-1----:R0:W2:Y:S01]  /*00e0*/  LDG.E.U16.CONSTANT R2, desc[UR4][R6.64] ;  /* 0x0000000406027981 */ /* 0x0020a2000c1e9500 */
[----:B------:R-:W-:Y:S01]  /*00f0*/  IABS R13, R0 ;  /* 0x00000000000d7213 */ /* 0x000fe20000000000 */
[----:B------:R-:W-:-:S03]  /*0100*/  HFMA2 R8, -RZ, RZ, 0, 0 ;  /* 0x00000000ff087431 */ /* 0x000fc600000001ff */
[----:B------:R-:W1:Y:S01]  /*0110*/  I2F.RP R10, R13 ;  /* 0x0000000d000a7306 */ /* 0x000e620000209400 */
[----:B0-----:R-:W-:-:S07]  /*0120*/  IABS R6, R3 ;  /* 0x0000000300067213 */ /* 0x001fce0000000000 */
[----:B-1----:R-:W0:Y:S02]  /*0130*/  MUFU.RCP R10, R10 ;  /* 0x0000000a000a7308 */ /* 0x002e240000001000 */
[----:B0-----:R-:W-:Y:S01]  /*0140*/  VIADD R9, R10, 0xffffffe ;  /* 0x0ffffffe0a097836 */ /* 0x001fe20000000000 */
[----:B------:R-:W-:-:S05]  /*0150*/  IABS R10, R5 ;  /* 0x00000005000a7213 */ /* 0x000fca0000000000 */
[----:B------:R-:W0:Y:S02]  /*0160*/  F2I.FTZ.U32.TRUNC.NTZ R9, R9 ;  /* 0x0000000900097305 */ /* 0x000e24000021f000 */
[----:B0-----:R-:W-:-:S04]  /*0170*/  IMAD.MOV R4, RZ, RZ, -R9 ;  /* 0x000000ffff047224 */ /* 0x001fc800078e0a09 */
[----:B------:R-:W-:Y:S02]  /*0180*/  IMAD R11, R4, R13, RZ ;  /* 0x0000000d040b7224 */ /* 0x000fe400078e02ff */
[----:B------:R-:W-:Y:S02]  /*0190*/  IMAD R4, R3, R0, RZ ;  /* 0x0000000003047224 */ /* 0x000fe400078e02ff */
[----:B------:R-:W-:-:S03]  /*01a0*/  IMAD.HI.U32 R7, R9, R11, R8 ;  /* 0x0000000b09077227 */ /* 0x000fc600078e0008 */
[-C--:B------:R-:W-:Y:S01]  /*01b0*/  IABS R9, R4.reuse ;  /* 0x0000000400097213 */ /* 0x080fe20000000000 */
[----:B------:R-:W-:Y:S01]  /*01c0*/  IMAD.MOV.U32 R8, RZ, RZ, R6 ;  /* 0x000000ffff087224 */ /* 0x000fe200078e0006 */
[----:B------:R-:W-:Y:S01]  /*01d0*/  IABS R16, R4 ;  /* 0x0000000400107213 */ /* 0x000fe20000000000 */
[----:B------:R-:W-:Y:S01]  /*01e0*/  IMAD.HI.U32 R11, R7, R10, RZ ;  /* 0x0000000a070b7227 */ /* 0x000fe200078e00ff */
[----:B------:R-:W0:Y:S04]  /*01f0*/  I2F.RP R15, R9 ;  /* 0x00000009000f7306 */ /* 0x000e280000209400 */
[----:B------:R-:W-:-:S04]  /*0200*/  IADD3 R6, PT, PT, -R11, RZ, RZ ;  /* 0x000000ff0b067210 */ /* 0x000fc80007ffe1ff */
[----:B------:R-:W1:Y:S01]  /*0210*/  I2F.RP R14, R8 ;  /* 0x00000008000e7306 */ /* 0x000e620000209400 */
[----:B------:R-:W-:-:S05]  /*0220*/  IMAD R6, R13, R6, R10 ;  /* 0x000000060d067224 */ /* 0x000fca00078e020a */
[----:B------:R-:W-:Y:S02]  /*0230*/  ISETP.GT.U32.AND P1, PT, R13, R6, PT ;  /* 0x000000060d00720c */ /* 0x000fe40003f24070 */
[----:B0-----:R-:W0:Y:S08]  /*0240*/  MUFU.RCP R15, R15 ;  /* 0x0000000f000f7308 */ /* 0x001e300000001000 */
[----:B-1----:R-:W1:Y:S03]  /*0250*/  MUFU.RCP R14, R14 ;  /* 0x0000000e000e7308 */ /* 0x002e660000001000 */
[----:B------:R-:W-:Y:S01]  /*0260*/  @!P1 IMAD.IADD R6, R6, 0x1, -R13 ;  /* 0x0000000106069824 */ /* 0x000fe200078e0a0d */
[----:B------:R-:W-:-:S02]  /*0270*/  @!P1 IADD3 R11, PT, PT, R11, 0x1, RZ ;  /* 0x000000010b0b9810 */ /* 0x000fc40007ffe0ff */
[----:B------:R-:W-:Y:S02]  /*0280*/  ISETP.NE.AND P1, PT, R0, RZ, PT ;  /* 0x000000ff0000720c */ /* 0x000fe40003f25270 */
[----:B------:R-:W-:Y:S01]  /*0290*/  ISETP.GE.U32.AND P0, PT, R6, R13, PT ;  /* 0x0000000d0600720c */ /* 0x000fe20003f06070 */
[----:B0-----:R-:W-:Y:S01]  /*02a0*/  VIADD R12, R15, 0xffffffe ;  /* 0x0ffffffe0f0c7836 */ /* 0x001fe20000000000 */
[----:B------:R-:W-:-:S03]  /*02b0*/  LOP3.LUT R6, R5, R0, RZ, 0x3c, !PT ;  /* 0x0000000005067212 */ /* 0x000fc600078e3cff */
[----:B------:R-:W0:Y:S01]  /*02c0*/  F2I.FTZ.U32.TRUNC.NTZ R13, R12 ;  /* 0x0000000c000d7305 */ /* 0x000e22000021f000 */
[----:B------:R-:W-:Y:S01]  /*02d0*/  ISETP.GE.AND P2, PT, R6, RZ, PT ;  /* 0x000000ff0600720c */ /* 0x000fe20003f46270 */
[----:B------:R-:W-:Y:S01]  /*02e0*/  IMAD.MOV.U32 R6, RZ, RZ, RZ ;  /* 0x000000ffff067224 */ /* 0x000fe200078e00ff */
[----:B-1----:R-:W-:-:S05]  /*02f0*/  IADD3 R7, PT, PT, R14, 0xffffffe, RZ ;  /* 0x0ffffffe0e077810 */ /* 0x002fca0007ffe0ff */
[----:B------:R-:W-:Y:S01]  /*0300*/  @P0 VIADD R11, R11, 0x1 ;  /* 0x000000010b0b0836 */ /* 0x000fe20000000000 */
[----:B------:R-:W1:Y:S05]  /*0310*/  F2I.FTZ.U32.TRUNC.NTZ R7, R7 ;  /* 0x0000000700077305 */ /* 0x000e6a000021f000 */
[----:B------:R-:W-:Y:S01]  /*0320*/  @!P2 IMAD.MOV R11, RZ, RZ, -R11 ;  /* 0x000000ffff0ba224 */ /* 0x000fe200078e0a0b */
[----:B------:R-:W-:Y:S02]  /*0330*/  @!P1 LOP3.LUT R11, RZ, R0, RZ, 0x33, !PT ;  /* 0x00000000ff0b9212 */ /* 0x000fe400078e33ff */
[----:B0-----:R-:W-:Y:S02]  /*0340*/  IADD3 R14, PT, PT, RZ, -R13, RZ ;  /* 0x8000000dff0e7210 */ /* 0x001fe40007ffe0ff */
[----:B------:R-:W-:-:S02]  /*0350*/  IABS R12, R11 ;  /* 0x0000000b000c7213 */ /* 0x000fc40000000000 */
[----:B-1----:R-:W-:-:S05]  /*0360*/  IADD3 R15, PT, PT, RZ, -R7, RZ ;  /* 0x80000007ff0f7210 */ /* 0x002fca0007ffe0ff */
[----:B------:R-:W-:-:S04]  /*0370*/  IMAD R15, R15, R8, RZ ;  /* 0x000000080f0f7224 */ /* 0x000fc800078e02ff */
[----:B------:R-:W-:Y:S01]  /*0380*/  IMAD.HI.U32 R6, R7, R15, R6 ;  /* 0x0000000f07067227 */ /* 0x000fe200078e0006 */
[----:B------:R-:W-:-:S03]  /*0390*/  MOV R7, R12 ;  /* 0x0000000c00077202 */ /* 0x000fc60000000f00 */
[----:B------:R-:W-:Y:S02]  /*03a0*/  IMAD R15, R14, R9, RZ ;  /* 0x000000090e0f7224 */ /* 0x000fe400078e02ff */
[----:B------:R-:W-:Y:S02]  /*03b0*/  IMAD.MOV.U32 R12, RZ, RZ, RZ ;  /* 0x000000ffff0c7224 */ /* 0x000fe400078e00ff */
[----:B------:R-:W-:-:S04]  /*03c0*/  IMAD.HI.U32 R6, R6, R7, RZ ;  /* 0x0000000706067227 */ /* 0x000fc800078e00ff */
[----:B------:R-:W-:Y:S01]  /*03d0*/  IMAD.HI.U32 R13, R13, R15, R12 ;  /* 0x0000000f0d0d7227 */ /* 0x000fe200078e000c */
[----:B------:R-:W-:-:S03]  /*03e0*/  IADD3 R12, PT, PT, RZ, -R16, RZ ;  /* 0x80000010ff0c7210 */ /* 0x000fc60007ffe0ff */
[----:B------:R-:W-:Y:S02]  /*03f0*/  IMAD.MOV R6, RZ, RZ, -R6 ;  /* 0x000000ffff067224 */ /* 0x000fe400078e0a06 */
[----:B------:R-:W-:-:S04]  /*0400*/  IMAD.HI.U32 R15, R13, R10, RZ ;  /* 0x0000000a0d0f7227 */ /* 0x000fc800078e00ff */
[----:B------:R-:W-:Y:S02]  /*0410*/  IMAD R10, R15, R12, R10 ;  /* 0x0000000c0f0a7224 */ /* 0x000fe400078e020a */
[C---:B------:R-:W-:Y:S01]  /*0420*/  IMAD R13, R8.reuse, R6, R7 ;  /* 0x00000006080d7224 */ /* 0x040fe200078e0207 */
[----:B------:R-:W-:Y:S02]  /*0430*/  LOP3.LUT R6, R5, R4, RZ, 0x3c, !PT ;  /* 0x0000000405067212 */ /* 0x000fe400078e3cff */
[----:B------:R-:W-:Y:S02]  /*0440*/  ISETP.GT.U32.AND P1, PT, R9, R10, PT ;  /* 0x0000000a0900720c */ /* 0x000fe40003f24070 */
[----:B------:R-:W-:Y:S02]  /*0450*/  ISETP.GT.U32.AND P0, PT, R8, R13, PT ;  /* 0x0000000d0800720c */ /* 0x000fe40003f04070 */
[----:B------:R-:W-:Y:S02]  /*0460*/  ISETP.GE.AND P2, PT, R6, RZ, PT ;  /* 0x000000ff0600720c */ /* 0x000fe40003f46270 */
[----:B------:R-:W0:Y:S07]  /*0470*/  LDC.64 R6, c[0x0][0x380] ;  /* 0x0000e000ff067b82 */ /* 0x000e2e0000000a00 */
[----:B------:R-:W-:-:S02]  /*0480*/  @!P1 IADD3 R10, PT, PT, R10, -R9, RZ ;  /* 0x800000090a0a9210 */ /* 0x000fc40007ffe0ff */
[----:B------:R-:W-:Y:S01]  /*0490*/  @!P0 IMAD.IADD R13, R13, 0x1, -R8 ;  /* 0x000000010d0d8824 */ /* 0x000fe200078e0a08 */
[----:B------:R-:W-:Y:S02]  /*04a0*/  @!P1 IADD3 R15, PT, PT, R15, 0x1, RZ ;  /* 0x000000010f0f9810 */ /* 0x000fe40007ffe0ff */
[----:B------:R-:W-:Y:S02]  /*04b0*/  ISETP.GE.U32.AND P4, PT, R10, R9, PT ;  /* 0x000000090a00720c */ /* 0x000fe40003f86070 */
[----:B------:R-:W1:Y:S01]  /*04c0*/  LDC R10, c[0x0][0x398] ;  /* 0x0000e600ff0a7b82 */ /* 0x000e620000000800 */
[----:B------:R-:W-:Y:S02]  /*04d0*/  ISETP.GT.U32.AND P3, PT, R8, R13, PT ;  /* 0x0000000d0800720c */ /* 0x000fe40003f64070 */
[----:B------:R-:W-:Y:S01]  /*04e0*/  ISETP.GE.AND P1, PT, R11, RZ, PT ;  /* 0x000000ff0b00720c */ /* 0x000fe20003f26270 */
[----:B------:R-:W-:Y:S01]  /*04f0*/  IMAD.MOV R11, RZ, RZ, -R11 ;  /* 0x000000ffff0b7224 */ /* 0x000fe200078e0a0b */
[----:B------:R-:W-:-:S03]  /*0500*/  ISETP.NE.AND P0, PT, R4, RZ, PT ;  /* 0x000000ff0400720c */ /* 0x000fc60003f05270 */
[----:B------:R-:W-:-:S03]  /*0510*/  IMAD R11, R0, R11, R5 ;  /* 0x0000000b000b7224 */ /* 0x000fc600078e0205 */
[----:B------:R-:W-:Y:S01]  /*0520*/  @P4 VIADD R15, R15, 0x1 ;  /* 0x000000010f0f4836 */ /* 0x000fe20000000000 */
[----:B------:R-:W-:Y:S02]  /*0530*/  ISETP.NE.AND P4, PT, R3, RZ, PT ;  /* 0x000000ff0300720c */ /* 0x000fe40003f85270 */
[----:B------:R-:W-:Y:S01]  /*0540*/  @!P3 IADD3 R13, PT, PT, R13, -R8, RZ ;  /* 0x800000080d0db210 */ /* 0x000fe20007ffe0ff */
[----:B------:R-:W-:-:S03]  /*0550*/  @!P2 IMAD.MOV R15, RZ, RZ, -R15 ;  /* 0x000000ffff0fa224 */ /* 0x000fc600078e0a0f */
[----:B------:R-:W-:Y:S02]  /*0560*/  @!P1 IADD3 R13, PT, PT, -R13, RZ, RZ ;  /* 0x000000ff0d0d9210 */ /* 0x000fe40007ffe1ff */
[----:B------:R-:W-:Y:S02]  /*0570*/  @!P0 LOP3.LUT R15, RZ, R4, RZ, 0x33, !PT ;  /* 0x00000004ff0f8212 */ /* 0x000fe400078e33ff */
[----:B-1----:R-:W-:-:S03]  /*0580*/  LEA R4, R10, R3, 0x1 ;  /* 0x000000030a047211 */ /* 0x002fc600078e08ff */
[----:B------:R-:W-:-:S05]  /*0590*/  @!P4 LOP3.LUT R13, RZ, R3, RZ, 0x33, !PT ;  /* 0x00000003ff0dc212 */ /* 0x000fca00078e33ff */
[----:B------:R-:W-:-:S04]  /*05a0*/  IMAD R15, R15, R4, R13 ;  /* 0x000000040f0f7224 */ /* 0x000fc800078e020d */
[----:B------:R-:W-:-:S04]  /*05b0*/  IMAD R15, R15, R0, R11 ;  /* 0x000000000f0f7224 */ /* 0x000fc800078e020b */
[----:B0-----:R-:W-:-:S05]  /*05c0*/  IMAD.WIDE R6, R15, 0x2, R6 ;  /* 0x000000020f067825 */ /* 0x001fca00078e0206 */
[----:B--2---:R-:W-:Y:S01]  /*05d0*/  STG.E.U16 desc[UR4][R6.64], R2 ;  /* 0x0000000206007986 */ /* 0x004fe2000c101504 */
[----:B------:R-:W-:Y:S05]  /*05e0*/  EXIT ;  /* 0x000000000000794d */ /* 0x000fea0003800000 */
.L_x_14:
        /* <DEDUP_REMOVED lines=9> */
.L_x_17:


//--------------------- .nv.shared.reserved.0     --------------------------
	.section	.nv.shared.reserved.0,"aw",@nobits
	.weak		__nv_reservedSMEM_offset_0_alias
	.size		__nv_reservedSMEM_offset_0_alias, 0, 64
	.other		__nv_reservedSMEM_offset_0_alias,@"STO_CUDA_RESERVED_SHARED STV_DEFAULT"
__nv_reservedSMEM_offset_0_alias:
	.zero		0
	.zero		64


//--------------------- .nv.constant0._ZN36_GLOBAL__N__0af50f72_4_k_cu_08cd2f0f24reduce_scatter_dv_kernelEP13__nv_bfloat16PKS0_iiii --------------------------
	.section	.nv.constant0._ZN36_GLOBAL__N__0af50f72_4_k_cu_08cd2f0f24reduce_scatter_dv_kernelEP13__nv_bfloat16PKS0_iiii,"a",@progbits
	.sectionflags	@""
	.align	4
.nv.constant0._ZN36_GLOBAL__N__0af50f72_4_k_cu_08cd2f0f24reduce_scatter_dv_kernelEP13__nv_bfloat16PKS0_iiii:
	.zero		928


//--------------------- .nv.constant0._ZN36_GLOBAL__N__0af50f72_4_k_cu_08cd2f0f24reduce_scatter_dk_kernelEP13__nv_bfloat16PKS0_iiii --------------------------
	.section	.nv.constant0._ZN36_GLOBAL__N__0af50f72_4_k_cu_08cd2f0f24reduce_scatter_dk_kernelEP13__nv_bfloat16PKS0_iiii,"a",@progbits
	.sectionflags	@""
	.align	4
.nv.constant0._ZN36_GLOBAL__N__0af50f72_4_k_cu_08cd2f0f24reduce_scatter_dk_kernelEP13__nv_bfloat16PKS0_iiii:
	.zero		928


//--------------------- .nv.constant0._ZN36_GLOBAL__N__0af50f72_4_k_cu_08cd2f0f17scatter_dq_kernelEP13__nv_bfloat16PKS0_iiii --------------------------
	.section	.nv.constant0._ZN36_GLOBAL__N__0af50f72_4_k_cu_08cd2f0f17scatter_dq_kernelEP13__nv_bfloat16PKS0_iiii,"a",@progbits
	.sectionflags	@""
	.align	4
.nv.constant0._ZN36_GLOBAL__N__0af50f72_4_k_cu_08cd2f0f17scatter_dq_kernelEP13__nv_bfloat16PKS0_iiii:
	.zero		928


//--------------------- SYMBOLS --------------------------

	.type		.nv.reservedSmem.offset0,@object
	.size		.nv.reservedSmem.offset0,0x4
